	.target	sm_90a

	.elftype	@"ET_EXEC"


//--------------------- .note.nv.tkinfo           --------------------------
	.section	.note.nv.tkinfo,"",@"SHT_NOTE"
	.sectionflags	@"SHF_NOTE_NV_TKINFO"
	.tkinfo
        /*0018*/ 	.word	0x00000002
        /*0030*/ 	.string	""
        /*0030*/ 	.string	"ptxas"
        /*0030*/ 	.string	"Cuda compilation tools, release 13.0, V13.0.88"
        /*0030*/ 	.string	"Build cuda_13.0.r13.0/compiler.36424714_0"
        /*0030*/ 	.string	"-arch sm_90a -m 64 "



//--------------------- .note.nv.cuinfo           --------------------------
	.section	.note.nv.cuinfo,"",@"SHT_NOTE"
	.sectionflags	@"SHF_NOTE_NV_CUINFO"
        /*0018*/ 	.short	0x0002
        /*001a*/ 	.short	0x005a
        /*001c*/ 	.short	0x0082
	.zero		2


//--------------------- .nv.info                  --------------------------
	.section	.nv.info,"",@"SHT_CUDA_INFO"
	.align	4


	//----- nvinfo : EIATTR_REGCOUNT
	.align		4
        /*0000*/ 	.byte	0x04, 0x2f
        /*0002*/ 	.short	(.L_12 - .L_11)
	.align		4
.L_11:
        /*0004*/ 	.word	index@(_ZN7cutlass13device_kernelINS_4gemm6kernel13GemmUniversalIN4cute5tupleIJiiiiEEENS1_10collective13CollectiveMmaINS1_40MainloopSm90TmaGmmaWarpSpecializedSparseILi6ENS5_IJNS4_1CILi1EEESB_SB_EEENS1_35KernelTmaWarpSpecializedCooperativeEEENS5_IJNSA_ILi256EEENSA_ILi128EEESG_EEEaNS5_IJNS4_6LayoutINS5_IJiNS5_IJNSA_ILi2EEEiEEEiEEENS5_IJlNS5_IJSB_SJ_EEElEEEEENSI_INS5_IJNS5_IJNSA_ILi64EEEiEEENS5_IJSG_iEEEiEEENS5_IJNS5_IJSG_NSA_ILi8192EEEEEENS5_IJSB_lEEElEEEEEEEEaNS5_IJlSB_lEEENS4_8TiledMMAINS4_8MMA_AtomIJNS4_4SM904GMMA6SPARSE28GMMA_64x128x64_S32S8S8_SS_TNILNS13_9SparseSelE0EEEEEENSI_INS5_IJSJ_SB_SB_EEENS5_IJSB_NSA_ILi0EEES1A_EEEEENS5_IJNS4_10UnderscoreES1D_S1D_EEEEENS4_13SM90_TMA_LOADENS4_14ComposedLayoutINS4_7SwizzleILi2ELi4ELi3EEENS4_25smem_sparse_ptr_flag_bitsILi2ELi8EEENSI_INS5_IJNS5_IJSB_NSA_ILi8EEEEEENS5_IJSJ_SP_EEEEEENS5_IJNS5_IJS1A_SG_EEESM_EEEEEEEvNS4_8identityES1G_NS1H_INS1I_ILi3ELi4ELi3EEENS4_18smem_ptr_flag_bitsILi8EEENSI_INS5_IJS1M_SG_EEENS5_IJSG_SB_EEEEEEEvS1U_EENS_8epilogue10collective6detail29Sm90TmaWarpSpecializedAdapterINS24_15DefaultEpilogueIiNS5_IJSB_llEEES28_NS23_6thread17LinearCombinationIiLi1EiiLNS29_9ScaleType4KindE0ELNS_15FloatRoundStyleE2EiEENS1_15EpilogueDefaultEEEEEvvEEEEvNT_6ParamsE)
        /*0008*/ 	.word	0x000000a8


	//----- nvinfo : EIATTR_FRAME_SIZE
	.align		4
.L_12:
        /*000c*/ 	.byte	0x04, 0x11
        /*000e*/ 	.short	(.L_14 - .L_13)
	.align		4
.L_13:
        /*0010*/ 	.word	index@(_ZN7cutlass13device_kernelINS_4gemm6kernel13GemmUniversalIN4cute5tupleIJiiiiEEENS1_10collective13CollectiveMmaINS1_40MainloopSm90TmaGmmaWarpSpecializedSparseILi6ENS5_IJNS4_1CILi1EEESB_SB_EEENS1_35KernelTmaWarpSpecializedCooperativeEEENS5_IJNSA_ILi256EEENSA_ILi128EEESG_EEEaNS5_IJNS4_6LayoutINS5_IJiNS5_IJNSA_ILi2EEEiEEEiEEENS5_IJlNS5_IJSB_SJ_EEElEEEEENSI_INS5_IJNS5_IJNSA_ILi64EEEiEEENS5_IJSG_iEEEiEEENS5_IJNS5_IJSG_NSA_ILi8192EEEEEENS5_IJSB_lEEElEEEEEEEEaNS5_IJlSB_lEEENS4_8TiledMMAINS4_8MMA_AtomIJNS4_4SM904GMMA6SPARSE28GMMA_64x128x64_S32S8S8_SS_TNILNS13_9SparseSelE0EEEEEENSI_INS5_IJSJ_SB_SB_EEENS5_IJSB_NSA_ILi0EEES1A_EEEEENS5_IJNS4_10UnderscoreES1D_S1D_EEEEENS4_13SM90_TMA_LOADENS4_14ComposedLayoutINS4_7SwizzleILi2ELi4ELi3EEENS4_25smem_sparse_ptr_flag_bitsILi2ELi8EEENSI_INS5_IJNS5_IJSB_NSA_ILi8EEEEEENS5_IJSJ_SP_EEEEEENS5_IJNS5_IJS1A_SG_EEESM_EEEEEEEvNS4_8identityES1G_NS1H_INS1I_ILi3ELi4ELi3EEENS4_18smem_ptr_flag_bitsILi8EEENSI_INS5_IJS1M_SG_EEENS5_IJSG_SB_EEEEEEEvS1U_EENS_8epilogue10collective6detail29Sm90TmaWarpSpecializedAdapterINS24_15DefaultEpilogueIiNS5_IJSB_llEEES28_NS23_6thread17LinearCombinationIiLi1EiiLNS29_9ScaleType4KindE0ELNS_15FloatRoundStyleE2EiEENS1_15EpilogueDefaultEEEEEvvEEEEvNT_6ParamsE)
        /*0014*/ 	.word	0x00000000


	//----- nvinfo : EIATTR_MIN_STACK_SIZE
	.align		4
.L_14:
        /*0018*/ 	.byte	0x04, 0x12
        /*001a*/ 	.short	(.L_16 - .L_15)
	.align		4
.L_15:
        /*001c*/ 	.word	index@(_ZN7cutlass13device_kernelINS_4gemm6kernel13GemmUniversalIN4cute5tupleIJiiiiEEENS1_10collective13CollectiveMmaINS1_40MainloopSm90TmaGmmaWarpSpecializedSparseILi6ENS5_IJNS4_1CILi1EEESB_SB_EEENS1_35KernelTmaWarpSpecializedCooperativeEEENS5_IJNSA_ILi256EEENSA_ILi128EEESG_EEEaNS5_IJNS4_6LayoutINS5_IJiNS5_IJNSA_ILi2EEEiEEEiEEENS5_IJlNS5_IJSB_SJ_EEElEEEEENSI_INS5_IJNS5_IJNSA_ILi64EEEiEEENS5_IJSG_iEEEiEEENS5_IJNS5_IJSG_NSA_ILi8192EEEEEENS5_IJSB_lEEElEEEEEEEEaNS5_IJlSB_lEEENS4_8TiledMMAINS4_8MMA_AtomIJNS4_4SM904GMMA6SPARSE28GMMA_64x128x64_S32S8S8_SS_TNILNS13_9SparseSelE0EEEEEENSI_INS5_IJSJ_SB_SB_EEENS5_IJSB_NSA_ILi0EEES1A_EEEEENS5_IJNS4_10UnderscoreES1D_S1D_EEEEENS4_13SM90_TMA_LOADENS4_14ComposedLayoutINS4_7SwizzleILi2ELi4ELi3EEENS4_25smem_sparse_ptr_flag_bitsILi2ELi8EEENSI_INS5_IJNS5_IJSB_NSA_ILi8EEEEEENS5_IJSJ_SP_EEEEEENS5_IJNS5_IJS1A_SG_EEESM_EEEEEEEvNS4_8identityES1G_NS1H_INS1I_ILi3ELi4ELi3EEENS4_18smem_ptr_flag_bitsILi8EEENSI_INS5_IJS1M_SG_EEENS5_IJSG_SB_EEEEEEEvS1U_EENS_8epilogue10collective6detail29Sm90TmaWarpSpecializedAdapterINS24_15DefaultEpilogueIiNS5_IJSB_llEEES28_NS23_6thread17LinearCombinationIiLi1EiiLNS29_9ScaleType4KindE0ELNS_15FloatRoundStyleE2EiEENS1_15EpilogueDefaultEEEEEvvEEEEvNT_6ParamsE)
        /*0020*/ 	.word	0x00000000
.L_16:


//--------------------- .nv.compat                --------------------------
	.section	.nv.compat,"",@"SHT_CUDA_COMPAT_INFO"
	.align	4
        /*0000*/ 	.byte	0x02, 0x09, 0x01, 0x00, 0x02, 0x02, 0x04, 0x00, 0x02, 0x05, 0x05, 0x00, 0x03, 0x07, 0x01, 0x01
        /*0010*/ 	.byte	0x02, 0x03, 0x01, 0x00, 0x02, 0x06, 0x01, 0x00, 0x04, 0x0b, 0x08, 0x00, 0x00, 0x00, 0x00, 0x00
        /*0020*/ 	.byte	0x00, 0x00, 0x00, 0x00


//--------------------- .nv.info._ZN7cutlass13device_kernelINS_4gemm6kernel13GemmUniversalIN4cute5tupleIJiiiiEEENS1_10collective13CollectiveMmaINS1_40MainloopSm90TmaGmmaWarpSpecializedSparseILi6ENS5_IJNS4_1CILi1EEESB_SB_EEENS1_35KernelTmaWarpSpecializedCooperativeEEENS5_IJNSA_ILi256EEENSA_ILi128EEESG_EEEaNS5_IJNS4_6LayoutINS5_IJiNS5_IJNSA_ILi2EEEiEEEiEEENS5_IJlNS5_IJSB_SJ_EEElEEEEENSI_INS5_IJNS5_IJNSA_ILi64EEEiEEENS5_IJSG_iEEEiEEENS5_IJNS5_IJSG_NSA_ILi8192EEEEEENS5_IJSB_lEEElEEEEEEEEaNS5_IJlSB_lEEENS4_8TiledMMAINS4_8MMA_AtomIJNS4_4SM904GMMA6SPARSE28GMMA_64x128x64_S32S8S8_SS_TNILNS13_9SparseSelE0EEEEEENSI_INS5_IJSJ_SB_SB_EEENS5_IJSB_NSA_ILi0EEES1A_EEEEENS5_IJNS4_10UnderscoreES1D_S1D_EEEEENS4_13SM90_TMA_LOADENS4_14ComposedLayoutINS4_7SwizzleILi2ELi4ELi3EEENS4_25smem_sparse_ptr_flag_bitsILi2ELi8EEENSI_INS5_IJNS5_IJSB_NSA_ILi8EEEEEENS5_IJSJ_SP_EEEEEENS5_IJNS5_IJS1A_SG_EEESM_EEEEEEEvNS4_8identityES1G_NS1H_INS1I_ILi3ELi4ELi3EEENS4_18smem_ptr_flag_bitsILi8EEENSI_INS5_IJS1M_SG_EEENS5_IJSG_SB_EEEEEEEvS1U_EENS_8epilogue10collective6detail29Sm90TmaWarpSpecializedAdapterINS24_15DefaultEpilogueIiNS5_IJSB_llEEES28_NS23_6thread17LinearCombinationIiLi1EiiLNS29_9ScaleType4KindE0ELNS_15FloatRoundStyleE2EiEENS1_15EpilogueDefaultEEEEEvvEEEEvNT_6ParamsE --------------------------
	.section	.nv.info._ZN7cutlass13device_kernelINS_4gemm6kernel13GemmUniversalIN4cute5tupleIJiiiiEEENS1_10collective13CollectiveMmaINS1_40MainloopSm90TmaGmmaWarpSpecializedSparseILi6ENS5_IJNS4_1CILi1EEESB_SB_EEENS1_35KernelTmaWarpSpecializedCooperativeEEENS5_IJNSA_ILi256EEENSA_ILi128EEESG_EEEaNS5_IJNS4_6LayoutINS5_IJiNS5_IJNSA_ILi2EEEiEEEiEEENS5_IJlNS5_IJSB_SJ_EEElEEEEENSI_INS5_IJNS5_IJNSA_ILi64EEEiEEENS5_IJSG_iEEEiEEENS5_IJNS5_IJSG_NSA_ILi8192EEEEEENS5_IJSB_lEEElEEEEEEEEaNS5_IJlSB_lEEENS4_8TiledMMAINS4_8MMA_AtomIJNS4_4SM904GMMA6SPARSE28GMMA_64x128x64_S32S8S8_SS_TNILNS13_9SparseSelE0EEEEEENSI_INS5_IJSJ_SB_SB_EEENS5_IJSB_NSA_ILi0EEES1A_EEEEENS5_IJNS4_10UnderscoreES1D_S1D_EEEEENS4_13SM90_TMA_LOADENS4_14ComposedLayoutINS4_7SwizzleILi2ELi4ELi3EEENS4_25smem_sparse_ptr_flag_bitsILi2ELi8EEENSI_INS5_IJNS5_IJSB_NSA_ILi8EEEEEENS5_IJSJ_SP_EEEEEENS5_IJNS5_IJS1A_SG_EEESM_EEEEEEEvNS4_8identityES1G_NS1H_INS1I_ILi3ELi4ELi3EEENS4_18smem_ptr_flag_bitsILi8EEENSI_INS5_IJS1M_SG_EEENS5_IJSG_SB_EEEEEEEvS1U_EENS_8epilogue10collective6detail29Sm90TmaWarpSpecializedAdapterINS24_15DefaultEpilogueIiNS5_IJSB_llEEES28_NS23_6thread17LinearCombinationIiLi1EiiLNS29_9ScaleType4KindE0ELNS_15FloatRoundStyleE2EiEENS1_15EpilogueDefaultEEEEEvvEEEEvNT_6ParamsE,"",@"SHT_CUDA_INFO"
	.sectionflags	@""
	.align	4


	//----- nvinfo : EIATTR_CUDA_API_VERSION
	.align		4
        /*0000*/ 	.byte	0x04, 0x37
        /*0002*/ 	.short	(.L_18 - .L_17)
.L_17:
        /*0004*/ 	.word	0x00000082


	//----- nvinfo : EIATTR_KPARAM_INFO
	.align		4
.L_18:
        /*0008*/ 	.byte	0x04, 0x17
        /*000a*/ 	.short	(.L_20 - .L_19)
.L_19:
        /*000c*/ 	.word	0x00000000
        /*0010*/ 	.short	0x0000
        /*0012*/ 	.short	0x0070
        /*0014*/ 	.byte	0x00, 0xf0, 0x01, 0x14


	//----- nvinfo : EIATTR_SPARSE_MMA_MASK
	.align		4
.L_20:
        /*0018*/ 	.byte	0x03, 0x50
        /*001a*/ 	.short	0x0004


	//----- nvinfo : EIATTR_MAXREG_COUNT
	.align		4
        /*001c*/ 	.byte	0x03, 0x1b
        /*001e*/ 	.short	0x00a8


	//----- nvinfo : EIATTR_NUM_BARRIERS
	.align		4
        /*0020*/ 	.byte	0x02, 0x4c
        /*0022*/ 	.byte	0x01
	.zero		1


	//----- nvinfo : EIATTR_MERCURY_ISA_VERSION
	.align		4
        /*0024*/ 	.byte	0x03, 0x5f
        /*0026*/ 	.short	0x0101


	//----- nvinfo : EIATTR_INT_WARP_WIDE_INSTR_OFFSETS
	.align		4
        /*0028*/ 	.byte	0x04, 0x31
        /*002a*/ 	.short	(.L_22 - .L_21)


	//   ....[0]....
.L_21:
        /*002c*/ 	.word	0x00000420


	//   ....[1]....
        /*0030*/ 	.word	0x00000430


	//   ....[2]....
        /*0034*/ 	.word	0x00000520


	//----- nvinfo : EIATTR_COOP_GROUP_MASK_REGIDS
	.align		4
.L_22:
        /*0038*/ 	.byte	0x04, 0x29
        /*003a*/ 	.short	(.L_24 - .L_23)


	//   ....[0]....
.L_23:
        /*003c*/ 	.word	0xffffffff


	//   ....[1]....
        /*0040*/ 	.word	0xffffffff


	//   ....[2]....
        /*0044*/ 	.word	0xffffffff


	//   ....[3]....
        /*0048*/ 	.word	0xffffffff


	//   ....[4]....
        /*004c*/ 	.word	0xffffffff


	//----- nvinfo : EIATTR_COOP_GROUP_INSTR_OFFSETS
	.align		4
.L_24:
        /*0050*/ 	.byte	0x04, 0x28
        /*0052*/ 	.short	(.L_26 - .L_25)


	//   ....[0]....
.L_25:
        /*0054*/ 	.word	0x00000060


	//   ....[1]....
        /*0058*/ 	.word	0x00000070


	//   ....[2]....
        /*005c*/ 	.word	0x00000160


	//   ....[3]....
        /*0060*/ 	.word	0x00000330


	//   ....[4]....
        /*0064*/ 	.word	0x00001030


	//----- nvinfo : EIATTR_REG_RECONFIG
	.align		4
.L_26:
        /*0068*/ 	.byte	0x01, 0x54
	.zero		2


	//----- nvinfo : EIATTR_MBARRIER_INSTR_OFFSETS
	.align		4
        /*006c*/ 	.byte	0x04, 0x39
        /*006e*/ 	.short	(.L_28 - .L_27)


	//   ....[0]....
.L_27:
        /*0070*/ 	.word	0x00000260
        /*0074*/ 	.word	0x000000ff
        /*0078*/ 	.word	0x00000000
        /*007c*/ 	.short	0x0100
        /*007e*/ 	.byte	0x08
	.zero		1


	//   ....[1]....
        /*0080*/ 	.word	0x00000270
        /*0084*/ 	.word	0x000000ff
        /*0088*/ 	.word	0x00000030
        /*008c*/ 	.short	0x0100
        /*008e*/ 	.byte	0x08
	.zero		1


	//   ....[2]....
        /*0090*/ 	.word	0x00000280
        /*0094*/ 	.word	0x000000ff
        /*0098*/ 	.word	0x00000008
        /*009c*/ 	.short	0x0100
        /*009e*/ 	.byte	0x08
	.zero		1


	//   ....[3]....
        /*00a0*/ 	.word	0x00000290
        /*00a4*/ 	.word	0x000000ff
        /*00a8*/ 	.word	0x00000038
        /*00ac*/ 	.short	0x0100
        /*00ae*/ 	.byte	0x08
	.zero		1


	//   ....[4]....
        /*00b0*/ 	.word	0x000002a0
        /*00b4*/ 	.word	0x000000ff
        /*00b8*/ 	.word	0x00000010
        /*00bc*/ 	.short	0x0100
        /*00be*/ 	.byte	0x08
	.zero		1


	//   ....[5]....
        /*00c0*/ 	.word	0x000002b0
        /*00c4*/ 	.word	0x000000ff
        /*00c8*/ 	.word	0x00000040
        /*00cc*/ 	.short	0x0100
        /*00ce*/ 	.byte	0x08
	.zero		1


	//   ....[6]....
        /*00d0*/ 	.word	0x000002c0
        /*00d4*/ 	.word	0x000000ff
        /*00d8*/ 	.word	0x00000018
        /*00dc*/ 	.short	0x0100
        /*00de*/ 	.byte	0x08
	.zero		1


	//   ....[7]....
        /*00e0*/ 	.word	0x000002d0
        /*00e4*/ 	.word	0x000000ff
        /*00e8*/ 	.word	0x00000048
        /*00ec*/ 	.short	0x0100
        /*00ee*/ 	.byte	0x08
	.zero		1


	//   ....[8]....
        /*00f0*/ 	.word	0x000002e0
        /*00f4*/ 	.word	0x000000ff
        /*00f8*/ 	.word	0x00000020
        /*00fc*/ 	.short	0x0100
        /*00fe*/ 	.byte	0x08
	.zero		1


	//   ....[9]....
        /*0100*/ 	.word	0x000002f0
        /*0104*/ 	.word	0x000000ff
        /*0108*/ 	.word	0x00000050
        /*010c*/ 	.short	0x0100
        /*010e*/ 	.byte	0x08
	.zero		1


	//   ....[10]....
        /*0110*/ 	.word	0x00000300
        /*0114*/ 	.word	0x000000ff
        /*0118*/ 	.word	0x00000028
        /*011c*/ 	.short	0x0100
        /*011e*/ 	.byte	0x08
	.zero		1


	//   ....[11]....
        /*0120*/ 	.word	0x00000310
        /*0124*/ 	.word	0x000000ff
        /*0128*/ 	.word	0x00000058
        /*012c*/ 	.short	0x0100
        /*012e*/ 	.byte	0x08
	.zero		1


	//   ....[12]....
        /*0130*/ 	.word	0x00000590
        /*0134*/ 	.word	0x000000ff
        /*0138*/ 	.word	0x00000070
        /*013c*/ 	.short	0x0100
        /*013e*/ 	.byte	0x06
	.zero		1


	//   ....[13]....
        /*0140*/ 	.word	0x000005f0
        /*0144*/ 	.word	0x000000ff
        /*0148*/ 	.word	0x00000078
        /*014c*/ 	.short	0x0100
        /*014e*/ 	.byte	0x06
	.zero		1


	//   ....[14]....
        /*0150*/ 	.word	0x00001570
        /*0154*/ 	.word	0x000000ff
        /*0158*/ 	.word	0x00000000
        /*015c*/ 	.short	0x010a
        /*015e*/ 	.byte	0x08
	.zero		1


	//   ....[15]....
        /*0160*/ 	.word	0x00001660
        /*0164*/ 	.word	0x000000ff
        /*0168*/ 	.word	0x00000000
        /*016c*/ 	.short	0x010a
        /*016e*/ 	.byte	0x08
	.zero		1


	//   ....[16]....
        /*0170*/ 	.word	0x000018b0
        /*0174*/ 	.word	0x000000ff
        /*0178*/ 	.word	0x00000000
        /*017c*/ 	.short	0x0101
        /*017e*/ 	.byte	0x08
	.zero		1


	//   ....[17]....
        /*0180*/ 	.word	0x0000ad10
        /*0184*/ 	.word	0x0000000e
        /*0188*/ 	.word	0x00000030
        /*018c*/ 	.short	0x010a
        /*018e*/ 	.byte	0x3f
	.zero		1


	//   ....[18]....
        /*0190*/ 	.word	0x0000b160
        /*0194*/ 	.word	0x00000008
        /*0198*/ 	.word	0x00000078
        /*019c*/ 	.short	0x0101
        /*019e*/ 	.byte	0x3f
	.zero		1


	//   ....[19]....
        /*01a0*/ 	.word	0x0000b860
        /*01a4*/ 	.word	0x00000006
        /*01a8*/ 	.word	0x00000000
        /*01ac*/ 	.short	0x010a
        /*01ae*/ 	.byte	0x3f
	.zero		1


	//   ....[20]....
        /*01b0*/ 	.word	0x0000b8e0
        /*01b4*/ 	.word	0x00000007
        /*01b8*/ 	.word	0x00000000
        /*01bc*/ 	.short	0x010a
        /*01be*/ 	.byte	0x3f
	.zero		1


	//   ....[21]....
        /*01c0*/ 	.word	0x0000b970
        /*01c4*/ 	.word	0x00000006
        /*01c8*/ 	.word	0x00000000
        /*01cc*/ 	.short	0x010a
        /*01ce*/ 	.byte	0x3f
	.zero		1


	//   ....[22]....
        /*01d0*/ 	.word	0x0000ba00
        /*01d4*/ 	.word	0x00000009
        /*01d8*/ 	.word	0x00000000
        /*01dc*/ 	.short	0x010a
        /*01de*/ 	.byte	0x3f
	.zero		1


	//   ....[23]....
        /*01e0*/ 	.word	0x0000ba90
        /*01e4*/ 	.word	0x00000006
        /*01e8*/ 	.word	0x00000000
        /*01ec*/ 	.short	0x010a
        /*01ee*/ 	.byte	0x3f
	.zero		1


	//   ....[24]....
        /*01f0*/ 	.word	0x0000bb20
        /*01f4*/ 	.word	0x00000003
        /*01f8*/ 	.word	0x00000000
        /*01fc*/ 	.short	0x010a
        /*01fe*/ 	.byte	0x3f
	.zero		1


	//   ....[25]....
        /*0200*/ 	.word	0x0000bb90
        /*0204*/ 	.word	0x0000000c
        /*0208*/ 	.word	0x00000000
        /*020c*/ 	.short	0x010a
        /*020e*/ 	.byte	0x3f
	.zero		1


	//   ....[26]....
        /*0210*/ 	.word	0x0000bc60
        /*0214*/ 	.word	0x0000000e
        /*0218*/ 	.word	0x00000030
        /*021c*/ 	.short	0x010a
        /*021e*/ 	.byte	0x3f
	.zero		1


	//   ....[27]....
        /*0220*/ 	.word	0x0000bd40
        /*0224*/ 	.word	0x00000006
        /*0228*/ 	.word	0x00000000
        /*022c*/ 	.short	0x010a
        /*022e*/ 	.byte	0x3f
	.zero		1


	//   ....[28]....
        /*0230*/ 	.word	0x0000bd90
        /*0234*/ 	.word	0x00000007
        /*0238*/ 	.word	0x00000000
        /*023c*/ 	.short	0x010a
        /*023e*/ 	.byte	0x3f
	.zero		1


	//   ....[29]....
        /*0240*/ 	.word	0x0000bde0
        /*0244*/ 	.word	0x00000006
        /*0248*/ 	.word	0x00000000
        /*024c*/ 	.short	0x010a
        /*024e*/ 	.byte	0x3f
	.zero		1


	//   ....[30]....
        /*0250*/ 	.word	0x0000be30
        /*0254*/ 	.word	0x00000009
        /*0258*/ 	.word	0x00000000
        /*025c*/ 	.short	0x010a
        /*025e*/ 	.byte	0x3f
	.zero		1


	//   ....[31]....
        /*0260*/ 	.word	0x0000be80
        /*0264*/ 	.word	0x00000006
        /*0268*/ 	.word	0x00000000
        /*026c*/ 	.short	0x010a
        /*026e*/ 	.byte	0x3f
	.zero		1


	//----- nvinfo : EIATTR_NUM_MBARRIERS
	.align		4
.L_28:
        /*0270*/ 	.byte	0x03, 0x38
        /*0272*/ 	.short	0x000e


	//----- nvinfo : EIATTR_EXIT_INSTR_OFFSETS
	.align		4
        /*0274*/ 	.byte	0x04, 0x1c
        /*0276*/ 	.short	(.L_30 - .L_29)


	//   ....[0]....
.L_29:
        /*0278*/ 	.word	0x00000640


	//   ....[1]....
        /*027c*/ 	.word	0x00000f00


	//   ....[2]....
        /*0280*/ 	.word	0x0000a360


	//   ....[3]....
        /*0284*/ 	.word	0x0000a990


	//   ....[4]....
        /*0288*/ 	.word	0x0000bb70


	//----- nvinfo : EIATTR_MAX_THREADS
	.align		4
.L_30:
        /*028c*/ 	.byte	0x04, 0x05
        /*028e*/ 	.short	(.L_32 - .L_31)
.L_31:
        /*0290*/ 	.word	0x00000180
        /*0294*/ 	.word	0x00000001
        /*0298*/ 	.word	0x00000001


	//----- nvinfo : EIATTR_CRS_STACK_SIZE
	.align		4
.L_32:
        /*029c*/ 	.byte	0x04, 0x1e
        /*029e*/ 	.short	(.L_34 - .L_33)
.L_33:
        /*02a0*/ 	.word	0x00000000


	//----- nvinfo : EIATTR_CBANK_PARAM_SIZE
	.align		4
.L_34:
        /*02a4*/ 	.byte	0x03, 0x19
        /*02a6*/ 	.short	0x0570


	//----- nvinfo : EIATTR_PARAM_CBANK
	.align		4
        /*02a8*/ 	.byte	0x04, 0x0a
        /*02aa*/ 	.short	(.L_36 - .L_35)
	.align		4
.L_35:
        /*02ac*/ 	.word	index@(.nv.constant0._ZN7cutlass13device_kernelINS_4gemm6kernel13GemmUniversalIN4cute5tupleIJiiiiEEENS1_10collective13CollectiveMmaINS1_40MainloopSm90TmaGmmaWarpSpecializedSparseILi6ENS5_IJNS4_1CILi1EEESB_SB_EEENS1_35KernelTmaWarpSpecializedCooperativeEEENS5_IJNSA_ILi256EEENSA_ILi128EEESG_EEEaNS5_IJNS4_6LayoutINS5_IJiNS5_IJNSA_ILi2EEEiEEEiEEENS5_IJlNS5_IJSB_SJ_EEElEEEEENSI_INS5_IJNS5_IJNSA_ILi64EEEiEEENS5_IJSG_iEEEiEEENS5_IJNS5_IJSG_NSA_ILi8192EEEEEENS5_IJSB_lEEElEEEEEEEEaNS5_IJlSB_lEEENS4_8TiledMMAINS4_8MMA_AtomIJNS4_4SM904GMMA6SPARSE28GMMA_64x128x64_S32S8S8_SS_TNILNS13_9SparseSelE0EEEEEENSI_INS5_IJSJ_SB_SB_EEENS5_IJSB_NSA_ILi0EEES1A_EEEEENS5_IJNS4_10UnderscoreES1D_S1D_EEEEENS4_13SM90_TMA_LOADENS4_14ComposedLayoutINS4_7SwizzleILi2ELi4ELi3EEENS4_25smem_sparse_ptr_flag_bitsILi2ELi8EEENSI_INS5_IJNS5_IJSB_NSA_ILi8EEEEEENS5_IJSJ_SP_EEEEEENS5_IJNS5_IJS1A_SG_EEESM_EEEEEEEvNS4_8identityES1G_NS1H_INS1I_ILi3ELi4ELi3EEENS4_18smem_ptr_flag_bitsILi8EEENSI_INS5_IJS1M_SG_EEENS5_IJSG_SB_EEEEEEEvS1U_EENS_8epilogue10collective6detail29Sm90TmaWarpSpecializedAdapterINS24_15DefaultEpilogueIiNS5_IJSB_llEEES28_NS23_6thread17LinearCombinationIiLi1EiiLNS29_9ScaleType4KindE0ELNS_15FloatRoundStyleE2EiEENS1_15EpilogueDefaultEEEEEvvEEEEvNT_6ParamsE)
        /*02b0*/ 	.short	0x0210
        /*02b2*/ 	.short	0x0570


	//----- nvinfo : EIATTR_SW_WAR
	.align		4
.L_36:
        /*02b4*/ 	.byte	0x04, 0x36
        /*02b6*/ 	.short	(.L_38 - .L_37)
.L_37:
        /*02b8*/ 	.word	0x00000008
.L_38:


//--------------------- .nv.callgraph             --------------------------
	.section	.nv.callgraph,"",@"SHT_CUDA_CALLGRAPH"
	.align	4
	.sectionentsize	8
	.align		4
        /*0000*/ 	.word	0x00000000
	.align		4
        /*0004*/ 	.word	0xffffffff
	.align		4
        /*0008*/ 	.word	0x00000000
	.align		4
        /*000c*/ 	.word	0xfffffffe
	.align		4
        /*0010*/ 	.word	0x00000000
	.align		4
        /*0014*/ 	.word	0xfffffffd
	.align		4
        /*0018*/ 	.word	0x00000000
	.align		4
        /*001c*/ 	.word	0xfffffffc


//--------------------- .nv.constant4             --------------------------
	.section	.nv.constant4,"a",@progbits
	.align	8
	.align		8
.nv.constant4:
        /*0000*/ 	.dword	_ZN39_INTERNAL_268134bc_4_k_cu_fc9194f9_37164cuda3std3__45__cpo5beginE
	.align		8
        /*0008*/ 	.dword	_ZN39_INTERNAL_268134bc_4_k_cu_fc9194f9_37164cuda3std3__45__cpo3endE
	.align		8
        /*0010*/ 	.dword	_ZN39_INTERNAL_268134bc_4_k_cu_fc9194f9_37164cuda3std3__45__cpo6cbeginE
	.align		8
        /*0018*/ 	.dword	_ZN39_INTERNAL_268134bc_4_k_cu_fc9194f9_37164cuda3std3__45__cpo4cendE
	.align		8
        /*0020*/ 	.dword	_ZN39_INTERNAL_268134bc_4_k_cu_fc9194f9_37164cuda3std3__441_GLOBAL__N__268134bc_4_k_cu_fc9194f9_37166ignoreE
	.align		8
        /*0028*/ 	.dword	_ZN39_INTERNAL_268134bc_4_k_cu_fc9194f9_37164cuda3std3__419piecewise_constructE
	.align		8
        /*0030*/ 	.dword	_ZN39_INTERNAL_268134bc_4_k_cu_fc9194f9_37164cuda3std3__48in_placeE
	.align		8
        /*0038*/ 	.dword	_ZN39_INTERNAL_268134bc_4_k_cu_fc9194f9_37164cuda3std6ranges3__45__cpo4swapE
	.align		8
        /*0040*/ 	.dword	_ZN39_INTERNAL_268134bc_4_k_cu_fc9194f9_37164cuda3std6ranges3__45__cpo9iter_moveE
	.align		8
        /*0048*/ 	.dword	_ZN39_INTERNAL_268134bc_4_k_cu_fc9194f9_37164cute7productE
	.align		8
        /*0050*/ 	.dword	_ZN39_INTERNAL_268134bc_4_k_cu_fc9194f9_37164cute1_E


//--------------------- .text._ZN7cutlass13device_kernelINS_4gemm6kernel13GemmUniversalIN4cute5tupleIJiiiiEEENS1_10collective13CollectiveMmaINS1_40MainloopSm90TmaGmmaWarpSpecializedSparseILi6ENS5_IJNS4_1CILi1EEESB_SB_EEENS1_35KernelTmaWarpSpecializedCooperativeEEENS5_IJNSA_ILi256EEENSA_ILi128EEESG_EEEaNS5_IJNS4_6LayoutINS5_IJiNS5_IJNSA_ILi2EEEiEEEiEEENS5_IJlNS5_IJSB_SJ_EEElEEEEENSI_INS5_IJNS5_IJNSA_ILi64EEEiEEENS5_IJSG_iEEEiEEENS5_IJNS5_IJSG_NSA_ILi8192EEEEEENS5_IJSB_lEEElEEEEEEEEaNS5_IJlSB_lEEENS4_8TiledMMAINS4_8MMA_AtomIJNS4_4SM904GMMA6SPARSE28GMMA_64x128x64_S32S8S8_SS_TNILNS13_9SparseSelE0EEEEEENSI_INS5_IJSJ_SB_SB_EEENS5_IJSB_NSA_ILi0EEES1A_EEEEENS5_IJNS4_10UnderscoreES1D_S1D_EEEEENS4_13SM90_TMA_LOADENS4_14ComposedLayoutINS4_7SwizzleILi2ELi4ELi3EEENS4_25smem_sparse_ptr_flag_bitsILi2ELi8EEENSI_INS5_IJNS5_IJSB_NSA_ILi8EEEEEENS5_IJSJ_SP_EEEEEENS5_IJNS5_IJS1A_SG_EEESM_EEEEEEEvNS4_8identityES1G_NS1H_INS1I_ILi3ELi4ELi3EEENS4_18smem_ptr_flag_bitsILi8EEENSI_INS5_IJS1M_SG_EEENS5_IJSG_SB_EEEEEEEvS1U_EENS_8epilogue10collective6detail29Sm90TmaWarpSpecializedAdapterINS24_15DefaultEpilogueIiNS5_IJSB_llEEES28_NS23_6thread17LinearCombinationIiLi1EiiLNS29_9ScaleType4KindE0ELNS_15FloatRoundStyleE2EiEENS1_15EpilogueDefaultEEEEEvvEEEEvNT_6ParamsE --------------------------
	.section	.text._ZN7cutlass13device_kernelINS_4gemm6kernel13GemmUniversalIN4cute5tupleIJiiiiEEENS1_10collective13CollectiveMmaINS1_40MainloopSm90TmaGmmaWarpSpecializedSparseILi6ENS5_IJNS4_1CILi1EEESB_SB_EEENS1_35KernelTmaWarpSpecializedCooperativeEEENS5_IJNSA_ILi256EEENSA_ILi128EEESG_EEEaNS5_IJNS4_6LayoutINS5_IJiNS5_IJNSA_ILi2EEEiEEEiEEENS5_IJlNS5_IJSB_SJ_EEElEEEEENSI_INS5_IJNS5_IJNSA_ILi64EEEiEEENS5_IJSG_iEEEiEEENS5_IJNS5_IJSG_NSA_ILi8192EEEEEENS5_IJSB_lEEElEEEEEEEEaNS5_IJlSB_lEEENS4_8TiledMMAINS4_8MMA_AtomIJNS4_4SM904GMMA6SPARSE28GMMA_64x128x64_S32S8S8_SS_TNILNS13_9SparseSelE0EEEEEENSI_INS5_IJSJ_SB_SB_EEENS5_IJSB_NSA_ILi0EEES1A_EEEEENS5_IJNS4_10UnderscoreES1D_S1D_EEEEENS4_13SM90_TMA_LOADENS4_14ComposedLayoutINS4_7SwizzleILi2ELi4ELi3EEENS4_25smem_sparse_ptr_flag_bitsILi2ELi8EEENSI_INS5_IJNS5_IJSB_NSA_ILi8EEEEEENS5_IJSJ_SP_EEEEEENS5_IJNS5_IJS1A_SG_EEESM_EEEEEEEvNS4_8identityES1G_NS1H_INS1I_ILi3ELi4ELi3EEENS4_18smem_ptr_flag_bitsILi8EEENSI_INS5_IJS1M_SG_EEENS5_IJSG_SB_EEEEEEEvS1U_EENS_8epilogue10collective6detail29Sm90TmaWarpSpecializedAdapterINS24_15DefaultEpilogueIiNS5_IJSB_llEEES28_NS23_6thread17LinearCombinationIiLi1EiiLNS29_9ScaleType4KindE0ELNS_15FloatRoundStyleE2EiEENS1_15EpilogueDefaultEEEEEvvEEEEvNT_6ParamsE,"ax",@progbits
	.align	128
.text._ZN7cutlass13device_kernelINS_4gemm6kernel13GemmUniversalIN4cute5tupleIJiiiiEEENS1_10collective13CollectiveMmaINS1_40MainloopSm90TmaGmmaWarpSpecializedSparseILi6ENS5_IJNS4_1CILi1EEESB_SB_EEENS1_35KernelTmaWarpSpecializedCooperativeEEENS5_IJNSA_ILi256EEENSA_ILi128EEESG_EEEaNS5_IJNS4_6LayoutINS5_IJiNS5_IJNSA_ILi2EEEiEEEiEEENS5_IJlNS5_IJSB_SJ_EEElEEEEENSI_INS5_IJNS5_IJNSA_ILi64EEEiEEENS5_IJSG_iEEEiEEENS5_IJNS5_IJSG_NSA_ILi8192EEEEEENS5_IJSB_lEEElEEEEEEEEaNS5_IJlSB_lEEENS4_8TiledMMAINS4_8MMA_AtomIJNS4_4SM904GMMA6SPARSE28GMMA_64x128x64_S32S8S8_SS_TNILNS13_9SparseSelE0EEEEEENSI_INS5_IJSJ_SB_SB_EEENS5_IJSB_NSA_ILi0EEES1A_EEEEENS5_IJNS4_10UnderscoreES1D_S1D_EEEEENS4_13SM90_TMA_LOADENS4_14ComposedLayoutINS4_7SwizzleILi2ELi4ELi3EEENS4_25smem_sparse_ptr_flag_bitsILi2ELi8EEENSI_INS5_IJNS5_IJSB_NSA_ILi8EEEEEENS5_IJSJ_SP_EEEEEENS5_IJNS5_IJS1A_SG_EEESM_EEEEEEEvNS4_8identityES1G_NS1H_INS1I_ILi3ELi4ELi3EEENS4_18smem_ptr_flag_bitsILi8EEENSI_INS5_IJS1M_SG_EEENS5_IJSG_SB_EEEEEEEvS1U_EENS_8epilogue10collective6detail29Sm90TmaWarpSpecializedAdapterINS24_15DefaultEpilogueIiNS5_IJSB_llEEES28_NS23_6thread17LinearCombinationIiLi1EiiLNS29_9ScaleType4KindE0ELNS_15FloatRoundStyleE2EiEENS1_15EpilogueDefaultEEEEEvvEEEEvNT_6ParamsE:
        .type           _ZN7cutlass13device_kernelINS_4gemm6kernel13GemmUniversalIN4cute5tupleIJiiiiEEENS1_10collective13CollectiveMmaINS1_40MainloopSm90TmaGmmaWarpSpecializedSparseILi6ENS5_IJNS4_1CILi1EEESB_SB_EEENS1_35KernelTmaWarpSpecializedCooperativeEEENS5_IJNSA_ILi256EEENSA_ILi128EEESG_EEEaNS5_IJNS4_6LayoutINS5_IJiNS5_IJNSA_ILi2EEEiEEEiEEENS5_IJlNS5_IJSB_SJ_EEElEEEEENSI_INS5_IJNS5_IJNSA_ILi64EEEiEEENS5_IJSG_iEEEiEEENS5_IJNS5_IJSG_NSA_ILi8192EEEEEENS5_IJSB_lEEElEEEEEEEEaNS5_IJlSB_lEEENS4_8TiledMMAINS4_8MMA_AtomIJNS4_4SM904GMMA6SPARSE28GMMA_64x128x64_S32S8S8_SS_TNILNS13_9SparseSelE0EEEEEENSI_INS5_IJSJ_SB_SB_EEENS5_IJSB_NSA_ILi0EEES1A_EEEEENS5_IJNS4_10UnderscoreES1D_S1D_EEEEENS4_13SM90_TMA_LOADENS4_14ComposedLayoutINS4_7SwizzleILi2ELi4ELi3EEENS4_25smem_sparse_ptr_flag_bitsILi2ELi8EEENSI_INS5_IJNS5_IJSB_NSA_ILi8EEEEEENS5_IJSJ_SP_EEEEEENS5_IJNS5_IJS1A_SG_EEESM_EEEEEEEvNS4_8identityES1G_NS1H_INS1I_ILi3ELi4ELi3EEENS4_18smem_ptr_flag_bitsILi8EEENSI_INS5_IJS1M_SG_EEENS5_IJSG_SB_EEEEEEEvS1U_EENS_8epilogue10collective6detail29Sm90TmaWarpSpecializedAdapterINS24_15DefaultEpilogueIiNS5_IJSB_llEEES28_NS23_6thread17LinearCombinationIiLi1EiiLNS29_9ScaleType4KindE0ELNS_15FloatRoundStyleE2EiEENS1_15EpilogueDefaultEEEEEvvEEEEvNT_6ParamsE,@function
        .size           _ZN7cutlass13device_kernelINS_4gemm6kernel13GemmUniversalIN4cute5tupleIJiiiiEEENS1_10collective13CollectiveMmaINS1_40MainloopSm90TmaGmmaWarpSpecializedSparseILi6ENS5_IJNS4_1CILi1EEESB_SB_EEENS1_35KernelTmaWarpSpecializedCooperativeEEENS5_IJNSA_ILi256EEENSA_ILi128EEESG_EEEaNS5_IJNS4_6LayoutINS5_IJiNS5_IJNSA_ILi2EEEiEEEiEEENS5_IJlNS5_IJSB_SJ_EEElEEEEENSI_INS5_IJNS5_IJNSA_ILi64EEEiEEENS5_IJSG_iEEEiEEENS5_IJNS5_IJSG_NSA_ILi8192EEEEEENS5_IJSB_lEEElEEEEEEEEaNS5_IJlSB_lEEENS4_8TiledMMAINS4_8MMA_AtomIJNS4_4SM904GMMA6SPARSE28GMMA_64x128x64_S32S8S8_SS_TNILNS13_9SparseSelE0EEEEEENSI_INS5_IJSJ_SB_SB_EEENS5_IJSB_NSA_ILi0EEES1A_EEEEENS5_IJNS4_10UnderscoreES1D_S1D_EEEEENS4_13SM90_TMA_LOADENS4_14ComposedLayoutINS4_7SwizzleILi2ELi4ELi3EEENS4_25smem_sparse_ptr_flag_bitsILi2ELi8EEENSI_INS5_IJNS5_IJSB_NSA_ILi8EEEEEENS5_IJSJ_SP_EEEEEENS5_IJNS5_IJS1A_SG_EEESM_EEEEEEEvNS4_8identityES1G_NS1H_INS1I_ILi3ELi4ELi3EEENS4_18smem_ptr_flag_bitsILi8EEENSI_INS5_IJS1M_SG_EEENS5_IJSG_SB_EEEEEEEvS1U_EENS_8epilogue10collective6detail29Sm90TmaWarpSpecializedAdapterINS24_15DefaultEpilogueIiNS5_IJSB_llEEES28_NS23_6thread17LinearCombinationIiLi1EiiLNS29_9ScaleType4KindE0ELNS_15FloatRoundStyleE2EiEENS1_15EpilogueDefaultEEEEEvvEEEEvNT_6ParamsE,(.L_x_291 - _ZN7cutlass13device_kernelINS_4gemm6kernel13GemmUniversalIN4cute5tupleIJiiiiEEENS1_10collective13CollectiveMmaINS1_40MainloopSm90TmaGmmaWarpSpecializedSparseILi6ENS5_IJNS4_1CILi1EEESB_SB_EEENS1_35KernelTmaWarpSpecializedCooperativeEEENS5_IJNSA_ILi256EEENSA_ILi128EEESG_EEEaNS5_IJNS4_6LayoutINS5_IJiNS5_IJNSA_ILi2EEEiEEEiEEENS5_IJlNS5_IJSB_SJ_EEElEEEEENSI_INS5_IJNS5_IJNSA_ILi64EEEiEEENS5_IJSG_iEEEiEEENS5_IJNS5_IJSG_NSA_ILi8192EEEEEENS5_IJSB_lEEElEEEEEEEEaNS5_IJlSB_lEEENS4_8TiledMMAINS4_8MMA_AtomIJNS4_4SM904GMMA6SPARSE28GMMA_64x128x64_S32S8S8_SS_TNILNS13_9SparseSelE0EEEEEENSI_INS5_IJSJ_SB_SB_EEENS5_IJSB_NSA_ILi0EEES1A_EEEEENS5_IJNS4_10UnderscoreES1D_S1D_EEEEENS4_13SM90_TMA_LOADENS4_14ComposedLayoutINS4_7SwizzleILi2ELi4ELi3EEENS4_25smem_sparse_ptr_flag_bitsILi2ELi8EEENSI_INS5_IJNS5_IJSB_NSA_ILi8EEEEEENS5_IJSJ_SP_EEEEEENS5_IJNS5_IJS1A_SG_EEESM_EEEEEEEvNS4_8identityES1G_NS1H_INS1I_ILi3ELi4ELi3EEENS4_18smem_ptr_flag_bitsILi8EEENSI_INS5_IJS1M_SG_EEENS5_IJSG_SB_EEEEEEEvS1U_EENS_8epilogue10collective6detail29Sm90TmaWarpSpecializedAdapterINS24_15DefaultEpilogueIiNS5_IJSB_llEEES28_NS23_6thread17LinearCombinationIiLi1EiiLNS29_9ScaleType4KindE0ELNS_15FloatRoundStyleE2EiEENS1_15EpilogueDefaultEEEEEvvEEEEvNT_6ParamsE)
        .other          _ZN7cutlass13device_kernelINS_4gemm6kernel13GemmUniversalIN4cute5tupleIJiiiiEEENS1_10collective13CollectiveMmaINS1_40MainloopSm90TmaGmmaWarpSpecializedSparseILi6ENS5_IJNS4_1CILi1EEESB_SB_EEENS1_35KernelTmaWarpSpecializedCooperativeEEENS5_IJNSA_ILi256EEENSA_ILi128EEESG_EEEaNS5_IJNS4_6LayoutINS5_IJiNS5_IJNSA_ILi2EEEiEEEiEEENS5_IJlNS5_IJSB_SJ_EEElEEEEENSI_INS5_IJNS5_IJNSA_ILi64EEEiEEENS5_IJSG_iEEEiEEENS5_IJNS5_IJSG_NSA_ILi8192EEEEEENS5_IJSB_lEEElEEEEEEEEaNS5_IJlSB_lEEENS4_8TiledMMAINS4_8MMA_AtomIJNS4_4SM904GMMA6SPARSE28GMMA_64x128x64_S32S8S8_SS_TNILNS13_9SparseSelE0EEEEEENSI_INS5_IJSJ_SB_SB_EEENS5_IJSB_NSA_ILi0EEES1A_EEEEENS5_IJNS4_10UnderscoreES1D_S1D_EEEEENS4_13SM90_TMA_LOADENS4_14ComposedLayoutINS4_7SwizzleILi2ELi4ELi3EEENS4_25smem_sparse_ptr_flag_bitsILi2ELi8EEENSI_INS5_IJNS5_IJSB_NSA_ILi8EEEEEENS5_IJSJ_SP_EEEEEENS5_IJNS5_IJS1A_SG_EEESM_EEEEEEEvNS4_8identityES1G_NS1H_INS1I_ILi3ELi4ELi3EEENS4_18smem_ptr_flag_bitsILi8EEENSI_INS5_IJS1M_SG_EEENS5_IJSG_SB_EEEEEEEvS1U_EENS_8epilogue10collective6detail29Sm90TmaWarpSpecializedAdapterINS24_15DefaultEpilogueIiNS5_IJSB_llEEES28_NS23_6thread17LinearCombinationIiLi1EiiLNS29_9ScaleType4KindE0ELNS_15FloatRoundStyleE2EiEENS1_15EpilogueDefaultEEEEEvvEEEEvNT_6ParamsE,@"STO_CUDA_ENTRY STV_DEFAULT"
_ZN7cutlass13device_kernelINS_4gemm6kernel13GemmUniversalIN4cute5tupleIJiiiiEEENS1_10collective13CollectiveMmaINS1_40MainloopSm90TmaGmmaWarpSpecializedSparseILi6ENS5_IJNS4_1CILi1EEESB_SB_EEENS1_35KernelTmaWarpSpecializedCooperativeEEENS5_IJNSA_ILi256EEENSA_ILi128EEESG_EEEaNS5_IJNS4_6LayoutINS5_IJiNS5_IJNSA_ILi2EEEiEEEiEEENS5_IJlNS5_IJSB_SJ_EEElEEEEENSI_INS5_IJNS5_IJNSA_ILi64EEEiEEENS5_IJSG_iEEEiEEENS5_IJNS5_IJSG_NSA_ILi8192EEEEEENS5_IJSB_lEEElEEEEEEEEaNS5_IJlSB_lEEENS4_8TiledMMAINS4_8MMA_AtomIJNS4_4SM904GMMA6SPARSE28GMMA_64x128x64_S32S8S8_SS_TNILNS13_9SparseSelE0EEEEEENSI_INS5_IJSJ_SB_SB_EEENS5_IJSB_NSA_ILi0EEES1A_EEEEENS5_IJNS4_10UnderscoreES1D_S1D_EEEEENS4_13SM90_TMA_LOADENS4_14ComposedLayoutINS4_7SwizzleILi2ELi4ELi3EEENS4_25smem_sparse_ptr_flag_bitsILi2ELi8EEENSI_INS5_IJNS5_IJSB_NSA_ILi8EEEEEENS5_IJSJ_SP_EEEEEENS5_IJNS5_IJS1A_SG_EEESM_EEEEEEEvNS4_8identityES1G_NS1H_INS1I_ILi3ELi4ELi3EEENS4_18smem_ptr_flag_bitsILi8EEENSI_INS5_IJS1M_SG_EEENS5_IJSG_SB_EEEEEEEvS1U_EENS_8epilogue10collective6detail29Sm90TmaWarpSpecializedAdapterINS24_15DefaultEpilogueIiNS5_IJSB_llEEES28_NS23_6thread17LinearCombinationIiLi1EiiLNS29_9ScaleType4KindE0ELNS_15FloatRoundStyleE2EiEENS1_15EpilogueDefaultEEEEEvvEEEEvNT_6ParamsE:
[----:B------:R-:W-:Y:S01]  /*0000*/  LDC R1, c[0x0][0x28] ;  /* 0x00000a00ff017b82 */ /* 0x000fe20000000800 */
[----:B------:R-:W0:Y:S01]  /*0010*/  S2R R0, SR_TID.X ;  /* 0x0000000000007919 */ /* 0x000e220000002100 */
[----:B------:R-:W-:Y:S01]  /*0020*/  ELECT P0, URZ, PT ;  /* 0x00000000003f782f */ /* 0x000fe20003800000 */
[----:B------:R-:W-:Y:S01]  /*0030*/  BSSY B0, `(.L_x_0) ;  /* 0x0000012000007945 */ /* 0x000fe20003800000 */
[--C-:B0-----:R-:W-:Y:S02]  /*0040*/  SHF.R.U32.HI R2, RZ, 0x5, R0.reuse ;  /* 0x00000005ff027819 */ /* 0x101fe40000011600 */
[----:B------:R-:W-:-:S03]  /*0050*/  SHF.R.U32.HI R6, RZ, 0x7, R0 ;  /* 0x00000007ff067819 */ /* 0x000fc60000011600 */
[----:B------:R-:W0:Y:S04]  /*0060*/  SHFL.IDX PT, R5, R2, RZ, 0x1f ;  /* 0x00001fff02057589 */ /* 0x000e2800000e0000 */
[----:B------:R1:W2:Y:S01]  /*0070*/  SHFL.IDX PT, R7, R6, RZ, 0x1f ;  /* 0x00001fff06077589 */ /* 0x0002a200000e0000 */
[----:B0-----:R-:W-:-:S13]  /*0080*/  ISETP.NE.OR P0, PT, R5, RZ, !P0 ;  /* 0x000000ff0500720c */ /* 0x001fda0004705670 */
[----:B-12---:R-:W-:Y:S05]  /*0090*/  @P0 BRA `(.L_x_1) ;  /* 0x00000000002c0947 */ /* 0x006fea0003800000 */
[----:B------:R-:W-:Y:S02]  /*00a0*/  ULDC.64 UR4, c[0x0][0x198] ;  /* 0x0000660000047ab9 */ /* 0x000fe40000000a00 */
[----:B------:R-:W-:Y:S02]  /*00b0*/  UIADD3 UR6, UP0, UR4, 0xf0, URZ ;  /* 0x000000f004067890 */ /* 0x000fe4000ff1e03f */
[----:B------:R-:W-:Y:S02]  /*00c0*/  UIADD3 UR8, UP1, UR4, 0x1f0, URZ ;  /* 0x000001f004087890 */ /* 0x000fe4000ff3e03f */
[----:B------:R-:W-:Y:S02]  /*00d0*/  UIADD3 UR4, UP2, UR4, 0x2f0, URZ ;  /* 0x000002f004047890 */ /* 0x000fe4000ff5e03f */
[----:B------:R-:W-:Y:S02]  /*00e0*/  UIADD3.X UR7, URZ, UR5, URZ, UP0, !UPT ;  /* 0x000000053f077290 */ /* 0x000fe400087fe43f */
[----:B------:R-:W-:-:S02]  /*00f0*/  UIADD3.X UR9, URZ, UR5, URZ, UP1, !UPT ;  /* 0x000000053f097290 */ /* 0x000fc40008ffe43f */
[----:B------:R-:W-:-:S05]  /*0100*/  UIADD3.X UR5, URZ, UR5, URZ, UP2, !UPT ;  /* 0x000000053f057290 */ /* 0x000fca00097fe43f */
[----:B------:R0:W-:Y:S02]  /*0110*/  UTMACCTL.PF [UR6] ;  /* 0x00000000060079b9 */ /* 0x0001e40008040000 */
[----:B------:R0:W-:Y:S02]  /*0120*/  UTMACCTL.PF [UR8] ;  /* 0x00000000080079b9 */ /* 0x0001e40008040000 */
[----:B------:R0:W-:Y:S02]  /*0130*/  UTMACCTL.PF [UR4] ;  /* 0x00000000040079b9 */ /* 0x0001e40008040000 */
[----:B0-----:R-:W-:Y:S01]  /*0140*/  NOP ;  /* 0x0000000000007918 */ /* 0x001fe20000000000 */
.L_x_1:
[----:B------:R-:W-:Y:S05]  /*0150*/  BSYNC B0 ;  /* 0x0000000000007941 */ /* 0x000fea0003800000 */
.L_x_0:
[----:B------:R-:W0:Y:S02]  /*0160*/  SHFL.IDX PT, R3, R2, RZ, 0x1f ;  /* 0x00001fff02037589 */ /* 0x000e2400000e0000 */
[----:B0-----:R-:W-:-:S13]  /*0170*/  ISETP.NE.AND P0, PT, R3, RZ, PT ;  /* 0x000000ff0300720c */ /* 0x001fda0003f05270 */
[----:B------:R-:W-:Y:S05]  /*0180*/  @P0 BRA `(.L_x_2) ;  /* 0x0000000000680947 */ /* 0x000fea0003800000 */
[----:B------:R-:W0:Y:S01]  /*0190*/  S2UR UR8, SR_CgaCtaId ;  /* 0x00000000000879c3 */ /* 0x000e220000008800 */
[----:B------:R-:W-:Y:S01]  /*01a0*/  UMOV UR4, 0x400 ;  /* 0x0000040000047882 */ /* 0x000fe20000000000 */
[----:B------:R-:W-:Y:S01]  /*01b0*/  UMOV UR5, 0x1 ;  /* 0x0000000100057882 */ /* 0x000fe20000000000 */
[----:B------:R-:W-:Y:S01]  /*01c0*/  UMOV UR6, 0x100 ;  /* 0x0000010000067882 */ /* 0x000fe20000000000 */
[----:B------:R-:W-:Y:S01]  /*01d0*/  ELECT P0, URZ, PT ;  /* 0x00000000003f782f */ /* 0x000fe20003800000 */
[----:B------:R-:W-:-:S04]  /*01e0*/  UIADD3 UR6, -UR6, 0x100000, URZ ;  /* 0x0010000006067890 */ /* 0x000fc8000fffe13f */
[----:B------:R-:W-:Y:S02]  /*01f0*/  USHF.L.U32 UR7, UR6, 0xb, URZ ;  /* 0x0000000b06077899 */ /* 0x000fe4000800063f */
[----:B------:R-:W-:Y:S02]  /*0200*/  USHF.L.U32 UR6, UR6, 0x1, URZ ;  /* 0x0000000106067899 */ /* 0x000fe4000800063f */
[----:B0-----:R-:W-:Y:S02]  /*0210*/  ULEA UR8, UR8, UR4, 0x18 ;  /* 0x0000000408087291 */ /* 0x001fe4000f8ec03f */
[----:B------:R-:W-:-:S04]  /*0220*/  UIADD3 UR4, -UR5, 0x100000, URZ ;  /* 0x0010000005047890 */ /* 0x000fc8000fffe13f */
[----:B------:R-:W-:Y:S02]  /*0230*/  USHF.L.U32 UR5, UR4, 0xb, URZ ;  /* 0x0000000b04057899 */ /* 0x000fe4000800063f */
[----:B------:R-:W-:Y:S01]  /*0240*/  USHF.L.U32 UR4, UR4, 0x1, URZ ;  /* 0x0000000104047899 */ /* 0x000fe2000800063f */
[----:B------:R-:W0:Y:S11]  /*0250*/  FENCE.VIEW.ASYNC.S ;  /* 0x00000000000073c6 */ /* 0x000e360000000000 */
[----:B0-----:R0:W1:Y:S01]  /*0260*/  SYNCS.EXCH.64 URZ, [UR8], UR4 ;  /* 0x00000004083f75b2 */ /* 0x0010620008000100 */
[----:B------:R0:W2:Y:S01]  /*0270*/  SYNCS.EXCH.64 URZ, [UR8+0x30], UR6 ;  /* 0x00003006083f75b2 */ /* 0x0000a20008000100 */
[----:B------:R0:W3:Y:S01]  /*0280*/  SYNCS.EXCH.64 URZ, [UR8+0x8], UR4 ;  /* 0x00000804083f75b2 */ /* 0x0000e20008000100 */
[----:B------:R0:W4:Y:S01]  /*0290*/  SYNCS.EXCH.64 URZ, [UR8+0x38], UR6 ;  /* 0x00003806083f75b2 */ /* 0x0001220008000100 */
[----:B------:R0:W0:Y:S01]  /*02a0*/  SYNCS.EXCH.64 URZ, [UR8+0x10], UR4 ;  /* 0x00001004083f75b2 */ /* 0x0000220008000100 */
[----:B------:R0:W0:Y:S01]  /*02b0*/  SYNCS.EXCH.64 URZ, [UR8+0x40], UR6 ;  /* 0x00004006083f75b2 */ /* 0x0000220008000100 */
[----:B------:R0:W0:Y:S01]  /*02c0*/  SYNCS.EXCH.64 URZ, [UR8+0x18], UR4 ;  /* 0x00001804083f75b2 */ /* 0x0000220008000100 */
[----:B------:R0:W0:Y:S01]  /*02d0*/  SYNCS.EXCH.64 URZ, [UR8+0x48], UR6 ;  /* 0x00004806083f75b2 */ /* 0x0000220008000100 */
[----:B------:R0:W0:Y:S01]  /*02e0*/  SYNCS.EXCH.64 URZ, [UR8+0x20], UR4 ;  /* 0x00002004083f75b2 */ /* 0x0000220008000100 */
[----:B------:R0:W0:Y:S01]  /*02f0*/  SYNCS.EXCH.64 URZ, [UR8+0x50], UR6 ;  /* 0x00005006083f75b2 */ /* 0x0000220008000100 */
[----:B------:R0:W0:Y:S01]  /*0300*/  SYNCS.EXCH.64 URZ, [UR8+0x28], UR4 ;  /* 0x00002804083f75b2 */ /* 0x0000220008000100 */
[----:B------:R0:W0:Y:S01]  /*0310*/  SYNCS.EXCH.64 URZ, [UR8+0x58], UR6 ;  /* 0x00005806083f75b2 */ /* 0x0000220008000100 */
[----:B------:R-:W-:Y:S01]  /*0320*/  NOP ;  /* 0x0000000000007918 */ /* 0x000fe20000000000 */
.L_x_2:
[----:B------:R-:W5:Y:S01]  /*0330*/  SHFL.IDX PT, R2, R2, RZ, 0x1f ;  /* 0x00001fff02027589 */ /* 0x000f6200000e0000 */
[----:B------:R-:W1:Y:S01]  /*0340*/  LDC R3, c[0x0][0x75c] ;  /* 0x0001d700ff037b82 */ /* 0x000e620000000800 */
[----:B------:R-:W-:Y:S02]  /*0350*/  ELECT P0, URZ, PT ;  /* 0x00000000003f782f */ /* 0x000fe40003800000 */
[----:B------:R-:W-:Y:S01]  /*0360*/  SHF.R.S32.HI R4, RZ, 0x1f, R5 ;  /* 0x0000001fff047819 */ /* 0x000fe20000011405 */
[----:B------:R-:W2:Y:S01]  /*0370*/  S2R R11, SR_CTAID.Y ;  /* 0x00000000000b7919 */ /* 0x000ea20000002600 */
[----:B0-----:R-:W-:Y:S01]  /*0380*/  UMOV UR4, 0x20 ;  /* 0x0000002000047882 */ /* 0x001fe20000000000 */
[----:B------:R-:W-:Y:S01]  /*0390*/  ISETP.NE.AND P2, PT, R7, RZ, PT ;  /* 0x000000ff0700720c */ /* 0x000fe20003f45270 */
[----:B------:R-:W-:Y:S01]  /*03a0*/  NOP ;  /* 0x0000000000007918 */ /* 0x000fe20000000000 */
[----:B------:R-:W0:Y:S01]  /*03b0*/  S2R R8, SR_CTAID.X ;  /* 0x0000000000087919 */ /* 0x000e220000002500 */
[----:B------:R-:W-:Y:S01]  /*03c0*/  LEA.HI R4, R4, R5, RZ, 0x2 ;  /* 0x0000000504047211 */ /* 0x000fe200078f10ff */
[----:B------:R-:W-:-:S03]  /*03d0*/  NOP ;  /* 0x0000000000007918 */ /* 0x000fc60000000000 */
[----:B------:R-:W-:-:S05]  /*03e0*/  LOP3.LUT R4, R4, 0xfffffffc, RZ, 0xc0, !PT ;  /* 0xfffffffc04047812 */ /* 0x000fca00078ec0ff */
[----:B------:R-:W-:Y:S01]  /*03f0*/  IMAD.IADD R5, R5, 0x1, -R4 ;  /* 0x0000000105057824 */ /* 0x000fe200078e0a04 */
[----:B-----5:R-:W-:Y:S02]  /*0400*/  ISETP.NE.OR P0, PT, R2, RZ, !P0 ;  /* 0x000000ff0200720c */ /* 0x020fe40004705670 */
[----:B-1----:R-:W-:-:S11]  /*0410*/  ISETP.NE.AND P3, PT, R3, 0x1, PT ;  /* 0x000000010300780c */ /* 0x002fd60003f65270 */
[----:B------:R-:W-:Y:S01]  /*0420*/  VOTEU.ALL UP0, P0 ;  /* 0x00000000003f7886 */ /* 0x000fe20000000000 */
[----:B------:R-:W-:Y:S01]  /*0430*/  VOTEU.ALL UP1, P0 ;  /* 0x00000000003f7886 */ /* 0x000fe20000020000 */
[----:B------:R-:W0:Y:S01]  /*0440*/  @P3 LDC R9, c[0x0][0x10] ;  /* 0x00000400ff093b82 */ /* 0x000e220000000800 */
[----:B--2---:R-:W-:Y:S02]  /*0450*/  @P3 IMAD.MOV.U32 R2, RZ, RZ, R11 ;  /* 0x000000ffff023224 */ /* 0x004fe400078e000b */
[----:B------:R-:W-:Y:S01]  /*0460*/  @!UP0 UMOV UR6, 0x400 ;  /* 0x0000040000068882 */ /* 0x000fe20000000000 */
[----:B------:R-:W-:-:S04]  /*0470*/  @!UP0 UIADD3 UR4, -UR4, 0x100000, URZ ;  /* 0x0010000004048890 */ /* 0x000fc8000fffe13f */
[----:B------:R-:W-:Y:S02]  /*0480*/  @!UP0 USHF.L.U32 UR5, UR4, 0xb, URZ ;  /* 0x0000000b04058899 */ /* 0x000fe4000800063f */
[----:B------:R-:W-:Y:S01]  /*0490*/  @!UP0 USHF.L.U32 UR4, UR4, 0x1, URZ ;  /* 0x0000000104048899 */ /* 0x000fe2000800063f */
[----:B------:R-:W-:Y:S02]  /*04a0*/  @P3 IMAD.MOV.U32 R3, RZ, RZ, RZ ;  /* 0x000000ffff033224 */ /* 0x000fe400078e00ff */
[----:B------:R-:W-:Y:S01]  /*04b0*/  @P3 IMAD.MOV.U32 R15, RZ, RZ, RZ ;  /* 0x000000ffff0f3224 */ /* 0x000fe200078e00ff */
[----:B------:R-:W1:Y:S08]  /*04c0*/  @!UP0 S2UR UR7, SR_CgaCtaId ;  /* 0x00000000000789c3 */ /* 0x000e700000008800 */
[----:B------:R-:W2:Y:S01]  /*04d0*/  @!P3 LDC R12, c[0x0][0xc] ;  /* 0x00000300ff0cbb82 */ /* 0x000ea20000000800 */
[----:B0-----:R-:W-:-:S04]  /*04e0*/  @P3 IMAD.WIDE.U32 R2, R8, R9, R2 ;  /* 0x0000000908023225 */ /* 0x001fc800078e0002 */
[----:B------:R-:W-:Y:S02]  /*04f0*/  IMAD.MOV.U32 R9, RZ, RZ, RZ ;  /* 0x000000ffff097224 */ /* 0x000fe400078e00ff */
[----:B------:R-:W-:Y:S01]  /*0500*/  @P3 IMAD.IADD R3, R3, 0x1, R15 ;  /* 0x0000000103033824 */ /* 0x000fe200078e020f */
[----:B-1----:R-:W-:Y:S01]  /*0510*/  @!UP0 ULEA UR6, UR7, UR6, 0x18 ;  /* 0x0000000607068291 */ /* 0x002fe2000f8ec03f */
[----:B------:R-:W-:Y:S01]  /*0520*/  VOTEU.ALL UP0, P0 ;  /* 0x00000000003f7886 */ /* 0x000fe20000000000 */
[----:B------:R-:W-:-:S04]  /*0530*/  ISETP.NE.AND P0, PT, R5, 0x3, PT ;  /* 0x000000030500780c */ /* 0x000fc80003f05270 */
[----:B------:R-:W-:Y:S01]  /*0540*/  ISETP.EQ.OR P0, PT, R5, RZ, !P0 ;  /* 0x000000ff0500720c */ /* 0x000fe20004702670 */
[----:B--2---:R-:W-:-:S03]  /*0550*/  @!P3 IMAD.WIDE.U32 R12, R12, R11, R8 ;  /* 0x0000000b0c0cb225 */ /* 0x004fc600078e0008 */
[C---:B------:R-:W-:Y:S01]  /*0560*/  ISETP.EQ.AND P0, PT, R7.reuse, RZ, P0 ;  /* 0x000000ff0700720c */ /* 0x040fe20000702270 */
[----:B------:R-:W-:Y:S01]  /*0570*/  VIADD R7, R7, 0xffffffff ;  /* 0xffffffff07077836 */ /* 0x000fe20000000000 */
[----:B------:R-:W0:Y:S02]  /*0580*/  FENCE.VIEW.ASYNC.S ;  /* 0x00000000000073c6 */ /* 0x000e240000000000 */
[----:B0-----:R0:W3:Y:S01]  /*0590*/  @!UP0 SYNCS.EXCH.64 URZ, [UR6+0x70], UR4 ;  /* 0x00007004063f85b2 */ /* 0x0010e20008000100 */
[----:B------:R-:W-:Y:S01]  /*05a0*/  @!P3 IMAD.MOV.U32 R2, RZ, RZ, R12 ;  /* 0x000000ffff02b224 */ /* 0x000fe200078e000c */
[----:B------:R-:W-:Y:S01]  /*05b0*/  SEL R4, RZ, 0x1, !P0 ;  /* 0x00000001ff047807 */ /* 0x000fe20004000000 */
[----:B------:R-:W-:Y:S01]  /*05c0*/  @!P3 IMAD.MOV.U32 R3, RZ, RZ, R13 ;  /* 0x000000ffff03b224 */ /* 0x000fe200078e000d */
[----:B------:R-:W-:-:S04]  /*05d0*/  ISETP.GE.U32.AND P1, PT, R7, 0x2, PT ;  /* 0x000000020700780c */ /* 0x000fc80003f26070 */
[----:B------:R-:W-:Y:S01]  /*05e0*/  SEL R4, R4, 0x2, P1 ;  /* 0x0000000204047807 */ /* 0x000fe20000800000 */
[----:B------:R0:W3:Y:S01]  /*05f0*/  @!UP1 SYNCS.EXCH.64 URZ, [UR6+0x78], UR4 ;  /* 0x00007804063f95b2 */ /* 0x0000e20008000100 */
[----:B------:R-:W-:Y:S01]  /*0600*/  NOP ;  /* 0x0000000000007918 */ /* 0x000fe20000000000 */
[----:B---34-:R-:W-:Y:S06]  /*0610*/  BAR.SYNC.DEFER_BLOCKING 0x0 ;  /* 0x0000000000007b1d */ /* 0x018fec0000010000 */
[----:B------:R-:W-:Y:S05]  /*0620*/  @!P2 BRA `(.L_x_3) ;  /* 0x0000009c0050a947 */ /* 0x000fea0003800000 */
[----:B------:R-:W-:-:S13]  /*0630*/  ISETP.GT.U32.AND P0, PT, R7, 0x1, PT ;  /* 0x000000010700780c */ /* 0x000fda0003f04070 */
[----:B0-----:R-:W-:Y:S05]  /*0640*/  @P0 EXIT ;  /* 0x000000000000094d */ /* 0x001fea0003800000 */
[----:B------:R-:W-:Y:S01]  /*0650*/  ULDC.64 UR4, c[0x0][0x750] ;  /* 0x0001d40000047ab9 */ /* 0x000fe20000000a00 */
[----:B------:R-:W-:Y:S01]  /*0660*/  PRMT R12, RZ, 0x7610, R12 ;  /* 0x00007610ff0c7816 */ /* 0x000fe2000000000c */
[----:B------:R-:W-:Y:S01]  /*0670*/  IMAD.MOV.U32 R10, RZ, RZ, -0x1 ;  /* 0xffffffffff0a7424 */ /* 0x000fe200078e00ff */
[----:B------:R-:W-:Y:S01]  /*0680*/  ISETP.GE.U32.AND P0, PT, R2, UR4, PT ;  /* 0x0000000402007c0c */ /* 0x000fe2000bf06070 */
[----:B------:R-:W-:Y:S02]  /*0690*/  IMAD.MOV.U32 R7, RZ, RZ, -0x1 ;  /* 0xffffffffff077424 */ /* 0x000fe400078e00ff */
[----:B------:R-:W-:Y:S01]  /*06a0*/  IMAD.MOV.U32 R5, RZ, RZ, -0x1 ;  /* 0xffffffffff057424 */ /* 0x000fe200078e00ff */
[----:B------:R-:W-:-:S13]  /*06b0*/  ISETP.GE.U32.AND.EX P0, PT, R3, UR5, PT, P0 ;  /* 0x0000000503007c0c */ /* 0x000fda000bf06100 */
[----:B------:R-:W-:Y:S05]  /*06c0*/  @P0 BRA `(.L_x_4) ;  /* 0x00000004005c0947 */ /* 0x000fea0003800000 */
[----:B------:R-:W0:Y:S01]  /*06d0*/  LDC.64 R18, c[0x0][0x728] ;  /* 0x0001ca00ff127b82 */ /* 0x000e220000000a00 */
[----:B------:R-:W-:Y:S02]  /*06e0*/  IMAD.MOV.U32 R12, RZ, RZ, R2 ;  /* 0x000000ffff0c7224 */ /* 0x000fe400078e0002 */
[----:B------:R-:W-:-:S05]  /*06f0*/  IMAD.MOV.U32 R13, RZ, RZ, R3 ;  /* 0x000000ffff0d7224 */ /* 0x000fca00078e0003 */
[----:B------:R-:W1:Y:S08]  /*0700*/  LDC R10, c[0x0][0x730] ;  /* 0x0001cc00ff0a7b82 */ /* 0x000e700000000800 */
[----:B------:R-:W2:Y:S01]  /*0710*/  LDC.64 R20, c[0x0][0x720] ;  /* 0x0001c800ff147b82 */ /* 0x000ea20000000a00 */
[----:B0-----:R-:W-:-:S04]  /*0720*/  ISETP.NE.U32.AND P0, PT, R18, RZ, PT ;  /* 0x000000ff1200720c */ /* 0x001fc80003f05070 */
[----:B------:R-:W-:-:S13]  /*0730*/  ISETP.NE.AND.EX P0, PT, R19, RZ, PT, P0 ;  /* 0x000000ff1300720c */ /* 0x000fda0003f05300 */
[----:B-12---:R-:W-:Y:S05]  /*0740*/  @!P0 BRA `(.L_x_5) ;  /* 0x0000000000288947 */ /* 0x006fea0003800000 */
[----:B------:R-:W0:Y:S02]  /*0750*/  LDC R5, c[0x0][0x734] ;  /* 0x0001cd00ff057b82 */ /* 0x000e240000000800 */
[----:B0-----:R-:W-:-:S05]  /*0760*/  IADD3 R5, P0, R2, R5, RZ ;  /* 0x0000000502057210 */ /* 0x001fca0007f1e0ff */
[----:B------:R-:W-:-:S04]  /*0770*/  IMAD.X R7, RZ, RZ, R3, P0 ;  /* 0x000000ffff077224 */ /* 0x000fc800000e0603 */
[----:B------:R-:W-:-:S04]  /*0780*/  IMAD.WIDE.U32 R12, R7, R18, RZ ;  /* 0x00000012070c7225 */ /* 0x000fc800078e00ff */
[----:B------:R-:W-:-:S04]  /*0790*/  IMAD.WIDE.U32 R14, P0, R5, R19, R12 ;  /* 0x00000013050e7225 */ /* 0x000fc8000780000c */
[----:B------:R-:W-:-:S04]  /*07a0*/  IMAD.WIDE.U32 R12, R5, R18, RZ ;  /* 0x00000012050c7225 */ /* 0x000fc800078e00ff */
[----:B------:R-:W-:Y:S01]  /*07b0*/  IMAD.X R17, RZ, RZ, RZ, P0 ;  /* 0x000000ffff117224 */ /* 0x000fe200000e06ff */
[----:B------:R-:W-:Y:S01]  /*07c0*/  IADD3 RZ, P0, R13, R14, RZ ;  /* 0x0000000e0dff7210 */ /* 0x000fe20007f1e0ff */
[----:B------:R-:W-:-:S04]  /*07d0*/  IMAD.MOV.U32 R16, RZ, RZ, R15 ;  /* 0x000000ffff107224 */ /* 0x000fc800078e000f */
[----:B------:R-:W-:-:S08]  /*07e0*/  IMAD.WIDE.U32.X R12, R7, R19, R16, P0 ;  /* 0x00000013070c7225 */ /* 0x000fd000000e0410 */
.L_x_5:
[-CC-:B------:R-:W-:Y:S01]  /*07f0*/  SHF.R.U64 R25, R12, R10.reuse, R13.reuse ;  /* 0x0000000a0c197219 */ /* 0x180fe2000000120d */
[----:B------:R-:W0:Y:S01]  /*0800*/  LDC.64 R26, c[0x0][0x740] ;  /* 0x0001d000ff1a7b82 */ /* 0x000e220000000a00 */
[----:B------:R-:W-:Y:S01]  /*0810*/  SHF.R.U32.HI R7, RZ, R10, R13 ;  /* 0x0000000aff077219 */ /* 0x000fe2000001160d */
[----:B------:R-:W-:Y:S01]  /*0820*/  ULDC UR4, c[0x0][0x150] ;  /* 0x0000540000047ab9 */ /* 0x000fe20000000800 */
[----:B------:R-:W-:Y:S02]  /*0830*/  IADD3 R9, P0, RZ, -R25, RZ ;  /* 0x80000019ff097210 */ /* 0x000fe40007f1e0ff */
[----:B------:R-:W-:-:S03]  /*0840*/  I2FP.F32.U32 R5, R8 ;  /* 0x0000000800057245 */ /* 0x000fc60000201000 */
[----:B------:R-:W1:Y:S01]  /*0850*/  LDC R14, c[0x0][0x718] ;  /* 0x0001c600ff0e7b82 */ /* 0x000e620000000800 */
[----:B------:R-:W-:Y:S02]  /*0860*/  IMAD.X R15, RZ, RZ, ~R7, P0 ;  /* 0x000000ffff0f7224 */ /* 0x000fe400000e0e07 */
[----:B------:R-:W-:Y:S01]  /*0870*/  FMUL R5, R5, UR4 ;  /* 0x0000000405057c20 */ /* 0x000fe20008400000 */
[----:B------:R-:W-:Y:S01]  /*0880*/  IMAD.WIDE.U32 R12, R9, R20, R2 ;  /* 0x00000014090c7225 */ /* 0x000fe200078e0002 */
[----:B------:R-:W-:-:S03]  /*0890*/  ULDC UR4, c[0x0][0x154] ;  /* 0x0000550000047ab9 */ /* 0x000fc60000000800 */
[----:B------:R-:W-:Y:S01]  /*08a0*/  IMAD R10, R15, R20, RZ ;  /* 0x000000140f0a7224 */ /* 0x000fe200078e02ff */
[----:B------:R-:W2:Y:S01]  /*08b0*/  LDC R7, c[0x0][0x144] ;  /* 0x00005100ff077b82 */ /* 0x000ea20000000800 */
[----:B------:R-:W3:Y:S01]  /*08c0*/  F2I.U32.TRUNC.NTZ R5, R5 ;  /* 0x0000000500057305 */ /* 0x000ee2000020f000 */
[----:B------:R-:W-:Y:S02]  /*08d0*/  IMAD.MOV.U32 R15, RZ, RZ, -0x1 ;  /* 0xffffffffff0f7424 */ /* 0x000fe400078e00ff */
[----:B------:R-:W-:-:S04]  /*08e0*/  IMAD R9, R9, R21, R10 ;  /* 0x0000001509097224 */ /* 0x000fc800078e020a */
[----:B------:R-:W4:Y:S01]  /*08f0*/  LDC R16, c[0x0][0x708] ;  /* 0x0001c200ff107b82 */ /* 0x000f220000000800 */
[----:B------:R-:W-:Y:S01]  /*0900*/  IMAD.IADD R13, R13, 0x1, R9 ;  /* 0x000000010d0d7824 */ /* 0x000fe200078e0209 */
[----:B0-----:R-:W-:Y:S02]  /*0910*/  ISETP.NE.U32.AND P0, PT, R26, RZ, PT ;  /* 0x000000ff1a00720c */ /* 0x001fe40003f05070 */
[----:B------:R-:W-:Y:S02]  /*0920*/  I2FP.F32.U32 R9, R11 ;  /* 0x0000000b00097245 */ /* 0x000fe40000201000 */
[----:B------:R-:W-:Y:S02]  /*0930*/  ISETP.NE.AND.EX P0, PT, R27, RZ, PT, P0 ;  /* 0x000000ff1b00720c */ /* 0x000fe40003f05300 */
[----:B------:R-:W0:Y:S01]  /*0940*/  LDC R24, c[0x0][0x758] ;  /* 0x0001d600ff187b82 */ /* 0x000e220000000800 */
[-C--:B-1----:R-:W-:Y:S01]  /*0950*/  SHF.R.U64 R20, R12, R14.reuse, R13 ;  /* 0x0000000e0c147219 */ /* 0x082fe2000000120d */
[----:B---3--:R-:W-:Y:S01]  /*0960*/  IMAD.MOV R10, RZ, RZ, -R5 ;  /* 0x000000ffff0a7224 */ /* 0x008fe200078e0a05 */
[----:B------:R-:W-:Y:S01]  /*0970*/  SHF.R.U32.HI R13, RZ, R14, R13 ;  /* 0x0000000eff0d7219 */ /* 0x000fe2000001160d */
[----:B------:R-:W-:-:S04]  /*0980*/  FMUL R9, R9, UR4 ;  /* 0x0000000409097c20 */ /* 0x000fc80008400000 */
[----:B------:R-:W1:Y:S01]  /*0990*/  LDC R18, c[0x0][0x148] ;  /* 0x00005200ff127b82 */ /* 0x000e620000000800 */
[----:B--2---:R-:W-:-:S07]  /*09a0*/  IMAD R5, R7, R10, R8 ;  /* 0x0000000a07057224 */ /* 0x004fce00078e0208 */
[----:B------:R-:W2:Y:S01]  /*09b0*/  LDC R22, c[0x0][0x700] ;  /* 0x0001c000ff167b82 */ /* 0x000ea20000000800 */
[-CC-:B----4-:R-:W-:Y:S02]  /*09c0*/  SHF.R.U64 R29, R20, R16.reuse, R13.reuse ;  /* 0x00000010141d7219 */ /* 0x190fe4000000120d */
[----:B------:R-:W-:Y:S01]  /*09d0*/  SHF.R.U32.HI R7, RZ, R16, R13 ;  /* 0x00000010ff077219 */ /* 0x000fe2000001160d */
[----:B------:R-:W-:Y:S01]  /*09e0*/  IMAD.MOV.U32 R13, RZ, RZ, 0x1 ;  /* 0x00000001ff0d7424 */ /* 0x000fe200078e00ff */
[----:B------:R3:W4:Y:S03]  /*09f0*/  F2I.U32.TRUNC.NTZ R16, R9 ;  /* 0x0000000900107305 */ /* 0x000726000020f000 */
[----:B------:R-:W1:Y:S01]  /*0a00*/  LDC R19, c[0x0][0x748] ;  /* 0x0001d200ff137b82 */ /* 0x000e620000000800 */
[-C--:B0-----:R-:W-:Y:S02]  /*0a10*/  SHF.L.U32 R8, R15, R24.reuse, RZ ;  /* 0x000000180f087219 */ /* 0x081fe400000006ff */
[----:B------:R-:W-:-:S02]  /*0a20*/  SHF.R.U64 R28, R29, R24, R7 ;  /* 0x000000181d1c7219 */ /* 0x000fc40000001207 */
[----:B------:R-:W-:Y:S02]  /*0a30*/  SHF.R.U32.HI R17, RZ, R24, R7 ;  /* 0x00000018ff117219 */ /* 0x000fe40000011607 */
[----:B------:R-:W-:Y:S01]  /*0a40*/  LOP3.LUT R10, RZ, R8, RZ, 0x33, !PT ;  /* 0x00000008ff0a7212 */ /* 0x000fe200078e33ff */
[----:B------:R-:W0:Y:S01]  /*0a50*/  LDC R21, c[0x0][0x738] ;  /* 0x0001ce00ff157b82 */ /* 0x000e220000000800 */
[----:B------:R-:W-:Y:S01]  /*0a60*/  SHF.L.U32 R7, R13, R24, RZ ;  /* 0x000000180d077219 */ /* 0x000fe200000006ff */
[----:B------:R-:W-:Y:S02]  /*0a70*/  IMAD.MOV.U32 R8, RZ, RZ, R28 ;  /* 0x000000ffff087224 */ /* 0x000fe400078e001c */
[----:B---3--:R-:W-:-:S04]  /*0a80*/  IMAD.MOV.U32 R9, RZ, RZ, R17 ;  /* 0x000000ffff097224 */ /* 0x008fc800078e0011 */
[----:B------:R-:W3:Y:S01]  /*0a90*/  LDC R23, c[0x0][0x710] ;  /* 0x0001c400ff177b82 */ /* 0x000ee20000000800 */
[----:B----4-:R-:W-:Y:S05]  /*0aa0*/  @!P0 BRA `(.L_x_6) ;  /* 0x0000000000288947 */ /* 0x010fea0003800000 */
[----:B------:R-:W4:Y:S02]  /*0ab0*/  LDC R15, c[0x0][0x74c] ;  /* 0x0001d300ff0f7b82 */ /* 0x000f240000000800 */
[----:B----4-:R-:W-:-:S05]  /*0ac0*/  IADD3 R15, P0, R28, R15, RZ ;  /* 0x0000000f1c0f7210 */ /* 0x010fca0007f1e0ff */
        /* <DEDUP_REMOVED lines=8> */
.L_x_6:
[----:B-1----:R-:W-:Y:S01]  /*0b50*/  SHF.R.U64 R8, R8, R19, R9 ;  /* 0x0000001308087219 */ /* 0x002fe20000001209 */
[----:B--2---:R-:W-:Y:S01]  /*0b60*/  VIADD R9, R22, 0xffffffff ;  /* 0xffffffff16097836 */ /* 0x004fe20000000000 */
[----:B------:R-:W-:Y:S02]  /*0b70*/  IADD3 R16, -R16, RZ, RZ ;  /* 0x000000ff10107210 */ /* 0x000fe40007ffe1ff */
[----:B------:R-:W-:Y:S01]  /*0b80*/  LOP3.LUT R10, R29, R10, RZ, 0xc0, !PT ;  /* 0x0000000a1d0a7212 */ /* 0x000fe200078ec0ff */
[----:B------:R-:W-:Y:S01]  /*0b90*/  IMAD.MOV R12, RZ, RZ, -R8 ;  /* 0x000000ffff0c7224 */ /* 0x000fe200078e0a08 */
[----:B------:R-:W-:Y:S01]  /*0ba0*/  LOP3.LUT R9, R20, R9, RZ, 0xc0, !PT ;  /* 0x0000000914097212 */ /* 0x000fe200078ec0ff */
[----:B------:R-:W-:Y:S02]  /*0bb0*/  @P3 IMAD R5, R18, R16, R11 ;  /* 0x0000001012053224 */ /* 0x000fe400078e020b */
[----:B------:R-:W-:Y:S02]  /*0bc0*/  IMAD R10, R7, R8, R10 ;  /* 0x00000008070a7224 */ /* 0x000fe400078e020a */
[----:B0-----:R-:W-:-:S02]  /*0bd0*/  IMAD R7, R12, R21, R28 ;  /* 0x000000150c077224 */ /* 0x001fc400078e021c */
[----:B---3--:R-:W-:Y:S02]  /*0be0*/  IMAD R5, R10, R23, R5 ;  /* 0x000000170a057224 */ /* 0x008fe400078e0205 */
[----:B------:R-:W-:Y:S02]  /*0bf0*/  IMAD R10, R7, R22, R9 ;  /* 0x00000016070a7224 */ /* 0x000fe400078e0209 */
[----:B------:R-:W-:-:S03]  /*0c00*/  IMAD.MOV.U32 R12, RZ, RZ, 0x1 ;  /* 0x00000001ff0c7424 */ /* 0x000fc600078e00ff */
[----:B------:R-:W-:Y:S02]  /*0c10*/  SEL R7, R10, R5, !P3 ;  /* 0x000000050a077207 */ /* 0x000fe40005800000 */
[----:B------:R-:W-:Y:S01]  /*0c20*/  SEL R10, R5, R10, !P3 ;  /* 0x0000000a050a7207 */ /* 0x000fe20005800000 */
[----:B------:R-:W-:-:S07]  /*0c30*/  IMAD.MOV.U32 R5, RZ, RZ, R25 ;  /* 0x000000ffff057224 */ /* 0x000fce00078e0019 */
.L_x_4:
[----:B------:R-:W-:-:S08]  /*0c40*/  NOP ;  /* 0x0000000000007918 */ /* 0x000fd00000000000 */
[----:B------:R-:W0:Y:S02]  /*0c50*/  USETMAXREG.TRY_ALLOC.CTAPOOL UP0, 0xe8 ;  /* 0x000000e8000079c8 */ /* 0x000e240008000600 */
[----:B0-----:R-:W-:-:S13]  /*0c60*/  PLOP3.LUT P0, PT, PT, PT, UP0, 0x80, 0x0 ;  /* 0x000000000000781c */ /* 0x001fda0003f0f008 */
[----:B------:R-:W-:Y:S05]  /*0c70*/  @!P0 BRA `(.L_x_4) ;  /* 0xfffffffc00f08947 */ /* 0x000fea000383ffff */
[----:B------:R-:W-:Y:S01]  /*0c80*/  ULDC.64 UR4, c[0x0][0x698] ;  /* 0x0001a60000047ab9 */ /* 0x000fe20000000a00 */
[----:B------:R-:W-:Y:S01]  /*0c90*/  ULDC.64 UR14, c[0x0][0x208] ;  /* 0x00008200000e7ab9 */ /* 0x000fe20000000a00 */
[----:B------:R-:W-:-:S04]  /*0ca0*/  ISETP.NE.U32.AND P0, PT, RZ, UR4, PT ;  /* 0x00000004ff007c0c */ /* 0x000fc8000bf05070 */
[----:B------:R-:W-:-:S13]  /*0cb0*/  ISETP.NE.AND.EX P0, PT, RZ, UR5, PT, P0 ;  /* 0x00000005ff007c0c */ /* 0x000fda000bf05300 */
[----:B------:R-:W-:Y:S05]  /*0cc0*/  @!P0 BRA `(.L_x_7) ;  /* 0x00000000001c8947 */ /* 0x000fea0003800000 */
[----:B------:R-:W0:Y:S02]  /*0cd0*/  LDC.64 R8, c[0x0][0x698] ;  /* 0x0001a600ff087b82 */ /* 0x000e240000000a00 */
[----:B0-----:R-:W2:Y:S02]  /*0ce0*/  LDG.E.64 R8, desc[UR14][R8.64] ;  /* 0x0000000e08087981 */ /* 0x001ea4000c1e1b00 */
[----:B--2---:R-:W-:-:S04]  /*0cf0*/  ISETP.NE.U32.AND P0, PT, R8, RZ, PT ;  /* 0x000000ff0800720c */ /* 0x004fc80003f05070 */
[----:B------:R-:W-:-:S13]  /*0d00*/  ISETP.NE.AND.EX P0, PT, R9, RZ, PT, P0 ;  /* 0x000000ff0900720c */ /* 0x000fda0003f05300 */
[----:B------:R-:W-:Y:S05]  /*0d10*/  @!P0 BRA `(.L_x_7) ;  /* 0x0000000000088947 */ /* 0x000fea0003800000 */
[----:B------:R0:W5:Y:S01]  /*0d20*/  LD.E R15, desc[UR14][R8.64] ;  /* 0x0000000e080f7980 */ /* 0x000162000c101900 */
[----:B------:R-:W-:Y:S05]  /*0d30*/  BRA `(.L_x_8) ;  /* 0x0000000000207947 */ /* 0x000fea0003800000 */
.L_x_7:
[----:B------:R-:W-:Y:S02]  /*0d40*/  ULDC.64 UR4, c[0x0][0x688] ;  /* 0x0001a20000047ab9 */ /* 0x000fe40000000a00 */
[----:B------:R-:W-:-:S04]  /*0d50*/  ISETP.NE.U32.AND P0, PT, RZ, UR4, PT ;  /* 0x00000004ff007c0c */ /* 0x000fc8000bf05070 */
[----:B------:R-:W-:-:S13]  /*0d60*/  ISETP.NE.AND.EX P0, PT, RZ, UR5, PT, P0 ;  /* 0x00000005ff007c0c */ /* 0x000fda000bf05300 */
[----:B------:R-:W-:Y:S05]  /*0d70*/  @!P0 BRA `(.L_x_9) ;  /* 0x00000000000c8947 */ /* 0x000fea0003800000 */
[----:B------:R-:W0:Y:S02]  /*0d80*/  LDC.64 R8, c[0x0][0x688] ;  /* 0x0001a200ff087b82 */ /* 0x000e240000000a00 */
[----:B0-----:R1:W5:Y:S01]  /*0d90*/  LDG.E R15, desc[UR14][R8.64] ;  /* 0x0000000e080f7981 */ /* 0x001362000c1e1900 */
[----:B------:R-:W-:Y:S05]  /*0da0*/  BRA `(.L_x_8) ;  /* 0x0000000000047947 */ /* 0x000fea0003800000 */
.L_x_9:
[----:B------:R-:W2:Y:S02]  /*0db0*/  LDC R15, c[0x0][0x680] ;  /* 0x0001a000ff0f7b82 */ /* 0x000ea40000000800 */
.L_x_8:
[----:B------:R-:W-:Y:S02]  /*0dc0*/  ULDC.64 UR4, c[0x0][0x6a0] ;  /* 0x0001a80000047ab9 */ /* 0x000fe40000000a00 */
[----:B------:R-:W-:-:S04]  /*0dd0*/  ISETP.NE.U32.AND P0, PT, RZ, UR4, PT ;  /* 0x00000004ff007c0c */ /* 0x000fc8000bf05070 */
[----:B------:R-:W-:-:S13]  /*0de0*/  ISETP.NE.AND.EX P0, PT, RZ, UR5, PT, P0 ;  /* 0x00000005ff007c0c */ /* 0x000fda000bf05300 */
[----:B------:R-:W-:Y:S05]  /*0df0*/  @!P0 BRA `(.L_x_10) ;  /* 0x00000000001c8947 */ /* 0x000fea0003800000 */
[----:B01----:R-:W0:Y:S02]  /*0e00*/  LDC.64 R8, c[0x0][0x6a0] ;  /* 0x0001a800ff087b82 */ /* 0x003e240000000a00 */
[----:B0-----:R-:W3:Y:S02]  /*0e10*/  LDG.E.64 R8, desc[UR14][R8.64] ;  /* 0x0000000e08087981 */ /* 0x001ee4000c1e1b00 */
[----:B---3--:R-:W-:-:S04]  /*0e20*/  ISETP.NE.U32.AND P0, PT, R8, RZ, PT ;  /* 0x000000ff0800720c */ /* 0x008fc80003f05070 */
[----:B------:R-:W-:-:S13]  /*0e30*/  ISETP.NE.AND.EX P0, PT, R9, RZ, PT, P0 ;  /* 0x000000ff0900720c */ /* 0x000fda0003f05300 */
[----:B------:R-:W-:Y:S05]  /*0e40*/  @!P0 BRA `(.L_x_10) ;  /* 0x0000000000088947 */ /* 0x000fea0003800000 */
[----:B------:R0:W5:Y:S01]  /*0e50*/  LD.E R14, desc[UR14][R8.64] ;  /* 0x0000000e080e7980 */ /* 0x000162000c101900 */
[----:B------:R-:W-:Y:S05]  /*0e60*/  BRA `(.L_x_11) ;  /* 0x0000000000207947 */ /* 0x000fea0003800000 */
.L_x_10:
[----:B------:R-:W-:Y:S02]  /*0e70*/  ULDC.64 UR4, c[0x0][0x690] ;  /* 0x0001a40000047ab9 */ /* 0x000fe40000000a00 */
[----:B------:R-:W-:-:S04]  /*0e80*/  ISETP.NE.U32.AND P0, PT, RZ, UR4, PT ;  /* 0x00000004ff007c0c */ /* 0x000fc8000bf05070 */
[----:B------:R-:W-:-:S13]  /*0e90*/  ISETP.NE.AND.EX P0, PT, RZ, UR5, PT, P0 ;  /* 0x00000005ff007c0c */ /* 0x000fda000bf05300 */
[----:B------:R-:W-:Y:S05]  /*0ea0*/  @!P0 BRA `(.L_x_12) ;  /* 0x00000000000c8947 */ /* 0x000fea0003800000 */
[----:B01----:R-:W0:Y:S02]  /*0eb0*/  LDC.64 R8, c[0x0][0x690] ;  /* 0x0001a400ff087b82 */ /* 0x003e240000000a00 */
[----:B0-----:R1:W5:Y:S01]  /*0ec0*/  LDG.E R14, desc[UR14][R8.64] ;  /* 0x0000000e080e7981 */ /* 0x001362000c1e1900 */
[----:B------:R-:W-:Y:S05]  /*0ed0*/  BRA `(.L_x_11) ;  /* 0x0000000000047947 */ /* 0x000fea0003800000 */
.L_x_12:
[----:B------:R-:W3:Y:S02]  /*0ee0*/  LDC R14, c[0x0][0x684] ;  /* 0x0001a100ff0e7b82 */ /* 0x000ee40000000800 */
.L_x_11:
[----:B------:R-:W-:-:S13]  /*0ef0*/  LOP3.LUT P0, RZ, R12, 0xff, RZ, 0xc0, !PT ;  /* 0x000000ff0cff7812 */ /* 0x000fda000780c0ff */
[----:B------:R-:W-:Y:S05]  /*0f00*/  @!P0 EXIT ;  /* 0x000000000000894d */ /* 0x000fea0003800000 */
[----:B------:R-:W-:Y:S01]  /*0f10*/  ULDC UR4, c[0x0][0x28c] ;  /* 0x0000a30000047ab9 */ /* 0x000fe20000000800 */
[----:B------:R-:W-:Y:S01]  /*0f20*/  LOP3.LUT R13, R4, 0x1, RZ, 0xfc, !PT ;  /* 0x00000001040d7812 */ /* 0x000fe200078efcff */
[----:B------:R-:W-:-:S04]  /*0f30*/  UIADD3 UR4, UR4, 0x7f, URZ ;  /* 0x0000007f04047890 */ /* 0x000fc8000fffe03f */
[----:B------:R-:W-:-:S04]  /*0f40*/  USHF.R.S32.HI UR5, URZ, 0x1f, UR4 ;  /* 0x0000001f3f057899 */ /* 0x000fc80008011404 */
[----:B------:R-:W-:-:S03]  /*0f50*/  ULEA.HI UR5, UR5, UR4, URZ, 0x7 ;  /* 0x0000000405057291 */ /* 0x000fc6000f8f383f */
[----:B------:R-:W-:Y:S01]  /*0f60*/  UMOV UR4, URZ ;  /* 0x0000003f00047c82 */ /* 0x000fe20008000000 */
[----:B------:R-:W-:-:S03]  /*0f70*/  USHF.R.S32.HI UR6, URZ, 0x7, UR5 ;  /* 0x000000073f067899 */ /* 0x000fc60008011405 */
[----:B------:R-:W-:-:S09]  /*0f80*/  UMOV UR5, URZ ;  /* 0x0000003f00057c82 */ /* 0x000fd20008000000 */
.L_x_251:
[----:B01----:R-:W-:Y:S02]  /*0f90*/  LOP3.LUT R8, R0, 0x80, RZ, 0xc0, !PT ;  /* 0x0000008000087812 */ /* 0x003fe400078ec0ff */
[----:B------:R-:W-:Y:S02]  /*0fa0*/  CS2R R88, SRZ ;  /* 0x0000000000587805 */ /* 0x000fe4000001ff00 */
[----:B------:R-:W-:Y:S02]  /*0fb0*/  CS2R R90, SRZ ;  /* 0x00000000005a7805 */ /* 0x000fe4000001ff00 */
[----:B------:R-:W-:Y:S02]  /*0fc0*/  CS2R R92, SRZ ;  /* 0x00000000005c7805 */ /* 0x000fe4000001ff00 */
[----:B------:R-:W-:Y:S02]  /*0fd0*/  SHF.R.U32.HI R9, RZ, 0x7, R8 ;  /* 0x00000007ff097819 */ /* 0x000fe40000011608 */
[----:B------:R-:W-:-:S02]  /*0fe0*/  CS2R R94, SRZ ;  /* 0x00000000005e7805 */ /* 0x000fc4000001ff00 */
[----:B------:R-:W-:Y:S02]  /*0ff0*/  VIMNMX R8, RZ, UR6, PT ;  /* 0x00000006ff087c48 */ /* 0x000fe4000bfe0100 */
[----:B------:R-:W-:Y:S02]  /*1000*/  CS2R R96, SRZ ;  /* 0x0000000000607805 */ /* 0x000fe4000001ff00 */
[----:B------:R-:W-:Y:S02]  /*1010*/  CS2R R98, SRZ ;  /* 0x0000000000627805 */ /* 0x000fe4000001ff00 */
[----:B------:R-:W-:Y:S01]  /*1020*/  CS2R R100, SRZ ;  /* 0x0000000000647805 */ /* 0x000fe2000001ff00 */
[----:B------:R-:W0:Y:S01]  /*1030*/  SHFL.IDX PT, R9, R9, RZ, 0x1f ;  /* 0x00001fff09097589 */ /* 0x000e2200000e0000 */
[----:B------:R-:W-:Y:S02]  /*1040*/  IADD3 R8, -R8, UR6, RZ ;  /* 0x0000000608087c10 */ /* 0x000fe4000fffe1ff */
[----:B------:R-:W-:-:S02]  /*1050*/  CS2R R102, SRZ ;  /* 0x0000000000667805 */ /* 0x000fc4000001ff00 */
[----:B------:R-:W-:Y:S02]  /*1060*/  CS2R R104, SRZ ;  /* 0x0000000000687805 */ /* 0x000fe4000001ff00 */
[----:B------:R-:W-:Y:S02]  /*1070*/  CS2R R106, SRZ ;  /* 0x00000000006a7805 */ /* 0x000fe4000001ff00 */
[----:B------:R-:W-:Y:S02]  /*1080*/  ISETP.GE.AND P0, PT, R8, 0x1, PT ;  /* 0x000000010800780c */ /* 0x000fe40003f06270 */
[----:B------:R-:W-:Y:S02]  /*1090*/  CS2R R108, SRZ ;  /* 0x00000000006c7805 */ /* 0x000fe4000001ff00 */
[----:B------:R-:W-:Y:S02]  /*10a0*/  CS2R R110, SRZ ;  /* 0x00000000006e7805 */ /* 0x000fe4000001ff00 */
[----:B------:R-:W-:-:S02]  /*10b0*/  CS2R R112, SRZ ;  /* 0x0000000000707805 */ /* 0x000fc4000001ff00 */
[----:B------:R-:W-:Y:S02]  /*10c0*/  CS2R R114, SRZ ;  /* 0x0000000000727805 */ /* 0x000fe4000001ff00 */
[----:B------:R-:W-:Y:S02]  /*10d0*/  CS2R R116, SRZ ;  /* 0x0000000000747805 */ /* 0x000fe4000001ff00 */
[----:B------:R-:W-:Y:S02]  /*10e0*/  CS2R R118, SRZ ;  /* 0x0000000000767805 */ /* 0x000fe4000001ff00 */
[----:B------:R-:W-:Y:S02]  /*10f0*/  CS2R R120, SRZ ;  /* 0x0000000000787805 */ /* 0x000fe4000001ff00 */
[----:B------:R-:W-:Y:S02]  /*1100*/  CS2R R122, SRZ ;  /* 0x00000000007a7805 */ /* 0x000fe4000001ff00 */
[----:B------:R-:W-:-:S02]  /*1110*/  CS2R R124, SRZ ;  /* 0x00000000007c7805 */ /* 0x000fc4000001ff00 */
[----:B------:R-:W-:Y:S02]  /*1120*/  CS2R R126, SRZ ;  /* 0x00000000007e7805 */ /* 0x000fe4000001ff00 */
[----:B------:R-:W-:Y:S02]  /*1130*/  CS2R R128, SRZ ;  /* 0x0000000000807805 */ /* 0x000fe4000001ff00 */
[----:B------:R-:W-:Y:S02]  /*1140*/  CS2R R130, SRZ ;  /* 0x0000000000827805 */ /* 0x000fe4000001ff00 */
[----:B------:R-:W-:Y:S02]  /*1150*/  CS2R R132, SRZ ;  /* 0x0000000000847805 */ /* 0x000fe4000001ff00 */
[----:B----4-:R-:W-:Y:S02]  /*1160*/  CS2R R134, SRZ ;  /* 0x0000000000867805 */ /* 0x010fe4000001ff00 */
[----:B------:R-:W-:-:S02]  /*1170*/  CS2R R136, SRZ ;  /* 0x0000000000887805 */ /* 0x000fc4000001ff00 */
[----:B------:R-:W-:Y:S02]  /*1180*/  CS2R R138, SRZ ;  /* 0x00000000008a7805 */ /* 0x000fe4000001ff00 */
[----:B------:R-:W-:Y:S02]  /*1190*/  CS2R R140, SRZ ;  /* 0x00000000008c7805 */ /* 0x000fe4000001ff00 */
[----:B------:R-:W-:Y:S02]  /*11a0*/  CS2R R142, SRZ ;  /* 0x00000000008e7805 */ /* 0x000fe4000001ff00 */
[----:B0-----:R-:W-:Y:S02]  /*11b0*/  R2UR UR7, R9 ;  /* 0x00000000090772ca */ /* 0x001fe400000e0000 */
        /* <DEDUP_REMOVED lines=35> */
[----:B------:R-:W-:Y:S01]  /*13f0*/  CS2R R86, SRZ ;  /* 0x0000000000567805 */ /* 0x000fe2000001ff00 */
[----:B------:R-:W-:Y:S06]  /*1400*/  @!P0 BRA `(.L_x_13) ;  /* 0x0000000400648947 */ /* 0x000fec0003800000 */
[----:B------:R-:W0:Y:S01]  /*1410*/  S2UR UR10, SR_CgaCtaId ;  /* 0x00000000000a79c3 */ /* 0x000e220000008800 */
[----:B------:R-:W-:Y:S01]  /*1420*/  ULEA.HI UR8, UR7, UR7, URZ, 0x1 ;  /* 0x0000000707087291 */ /* 0x000fe2000f8f083f */
[----:B------:R-:W-:Y:S01]  /*1430*/  IMAD.U32 R17, RZ, RZ, UR4 ;  /* 0x00000004ff117e24 */ /* 0x000fe2000f8e00ff */
[----:B------:R-:W-:Y:S01]  /*1440*/  UMOV UR9, 0x400 ;  /* 0x0000040000097882 */ /* 0x000fe20000000000 */
[----:B------:R-:W-:Y:S02]  /*1450*/  UPLOP3.LUT UP0, UPT, UPT, UPT, UPT, 0x40, 0x0 ;  /* 0x000000000000789c */ /* 0x000fe40003f0e870 */
[----:B------:R-:W-:Y:S01]  /*1460*/  ULOP3.LUT UR8, UR8, 0xffffe, URZ, 0xc0, !UPT ;  /* 0x000ffffe08087892 */ /* 0x000fe2000f8ec03f */
[----:B------:R-:W-:Y:S01]  /*1470*/  UMOV UR12, UR5 ;  /* 0x00000005000c7c82 */ /* 0x000fe20008000000 */
[----:B------:R-:W-:Y:S02]  /*1480*/  UMOV UR13, UR5 ;  /* 0x00000005000d7c82 */ /* 0x000fe40008000000 */
[----:B------:R-:W-:-:S02]  /*1490*/  UIADD3 UR8, UR7, -UR8, URZ ;  /* 0x8000000807087290 */ /* 0x000fc4000fffe03f */
[----:B0-----:R-:W-:-:S04]  /*14a0*/  ULEA UR9, UR10, UR9, 0x18 ;  /* 0x000000090a097291 */ /* 0x001fc8000f8ec03f */
[----:B------:R-:W-:-:S04]  /*14b0*/  ULEA UR8, UR8, UR9, 0xc ;  /* 0x0000000908087291 */ /* 0x000fc8000f8e603f */
[----:B------:R-:W-:-:S04]  /*14c0*/  UIADD3 UR8, UR8, 0x180, URZ ;  /* 0x0000018008087890 */ /* 0x000fc8000fffe03f */
[----:B------:R-:W-:-:S04]  /*14d0*/  USHF.R.U32.HI UR8, URZ, 0x4, UR8 ;  /* 0x000000043f087899 */ /* 0x000fc80008011608 */
[----:B------:R-:W-:-:S12]  /*14e0*/  ULOP3.LUT UR7, UR8, 0x3fff, URZ, 0xc0, !UPT ;  /* 0x00003fff08077892 */ /* 0x000fd8000f8ec03f */
.L_x_20:
[----:B------:R-:W-:-:S13]  /*14f0*/  ISETP.NE.AND P1, PT, R13, 0x3, PT ;  /* 0x000000030d00780c */ /* 0x000fda0003f25270 */
[----:B01----:R-:W-:Y:S05]  /*1500*/  @!P1 BRA `(.L_x_14) ;  /* 0x0000000000049947 */ /* 0x003fea0003800000 */
[----:B------:R-:W-:Y:S01]  /*1510*/  BPT.TRAP 0x1 ;  /* 0x000000040000795c */ /* 0x000fe20000300000 */
.L_x_14:
[----:B------:R-:W0:Y:S01]  /*1520*/  S2UR UR9, SR_CgaCtaId ;  /* 0x00000000000979c3 */ /* 0x000e220000008800 */
[----:B------:R-:W-:Y:S01]  /*1530*/  UMOV UR8, 0x400 ;  /* 0x0000040000087882 */ /* 0x000fe20000000000 */
[----:B------:R-:W-:Y:S01]  /*1540*/  SHF.L.U32 R11, R17, 0x1f, RZ ;  /* 0x0000001f110b7819 */ /* 0x000fe200000006ff */
[----:B0-----:R-:W-:-:S04]  /*1550*/  ULEA UR18, UR9, UR8, 0x18 ;  /* 0x0000000809127291 */ /* 0x001fc8000f8ec03f */
[----:B------:R-:W-:-:S09]  /*1560*/  ULEA UR8, UR12, UR18, 0x3 ;  /* 0x000000120c087291 */ /* 0x000fd2000f8e183f */
[----:B------:R0:W1:Y:S01]  /*1570*/  SYNCS.PHASECHK.TRANS64.TRYWAIT P0, [UR8], R11 ;  /* 0x0000000bff0075a7 */ /* 0x0000620008000148 */
[----:B------:R-:W-:Y:S05]  /*1580*/  @!P1 BRA `(.L_x_15) ;  /* 0x0000000000049947 */ /* 0x000fea0003800000 */
[----:B------:R-:W-:Y:S01]  /*1590*/  BPT.TRAP 0x1 ;  /* 0x000000040000795c */ /* 0x000fe20000300000 */
.L_x_15:
[C---:B------:R-:W-:Y:S02]  /*15a0*/  IMAD.SHL.U32 R9, R0.reuse, 0x40, RZ ;  /* 0x0000004000097824 */ /* 0x040fe400078e00ff */
[C---:B------:R-:W-:Y:S02]  /*15b0*/  IMAD.SHL.U32 R12, R0.reuse, 0x400, RZ ;  /* 0x00000400000c7824 */ /* 0x040fe400078e00ff */
[----:B------:R-:W-:Y:S01]  /*15c0*/  IMAD.SHL.U32 R16, R0, 0x20, RZ ;  /* 0x0000002000107824 */ /* 0x000fe200078e00ff */
[----:B------:R-:W-:-:S04]  /*15d0*/  LOP3.LUT R9, R9, 0x3800, RZ, 0xc0, !PT ;  /* 0x0000380009097812 */ /* 0x000fc800078ec0ff */
[----:B------:R-:W-:Y:S01]  /*15e0*/  LOP3.LUT R9, R9, 0x400, R12, 0xf8, !PT ;  /* 0x0000040009097812 */ /* 0x000fe200078ef80c */
[----:B------:R-:W-:-:S03]  /*15f0*/  IMAD.SHL.U32 R12, R0, 0x10, RZ ;  /* 0x00000010000c7824 */ /* 0x000fc600078e00ff */
[----:B------:R-:W-:-:S04]  /*1600*/  LOP3.LUT R9, R9, 0x380, R16, 0xf8, !PT ;  /* 0x0000038009097812 */ /* 0x000fc800078ef810 */
[----:B------:R-:W-:Y:S01]  /*1610*/  LOP3.LUT R9, R9, 0x20, R12, 0xf8, !PT ;  /* 0x0000002009097812 */ /* 0x000fe200078ef80c */
[----:B------:R-:W-:-:S03]  /*1620*/  IMAD.U32 R12, RZ, RZ, UR12 ;  /* 0x0000000cff0c7e24 */ /* 0x000fc6000f8e00ff */
[----:B------:R-:W-:-:S05]  /*1630*/  SHF.R.U32.HI R9, RZ, 0x3, R9 ;  /* 0x00000003ff097819 */ /* 0x000fca0000011609 */
[----:B------:R-:W-:Y:S01]  /*1640*/  IMAD R9, R12, 0x1000, R9 ;  /* 0x000010000c097824 */ /* 0x000fe200078e0209 */
[----:B-1----:R-:W-:Y:S06]  /*1650*/  @P0 BRA `(.L_x_16) ;  /* 0x0000000000080947 */ /* 0x002fec0003800000 */
[----:B------:R-:W1:Y:S02]  /*1660*/  SYNCS.PHASECHK.TRANS64.TRYWAIT P0, [UR8], R11 ;  /* 0x0000000bff0075a7 */ /* 0x000e640008000148 */
[----:B-1----:R-:W-:Y:S05]  /*1670*/  @!P0 BRA `(.L_x_17) ;  /* 0x000000a400408947 */ /* 0x002fea0003800000 */
.L_x_16:
[----:B------:R-:W-:Y:S01]  /*1680*/  LDS R152, [R9+UR18+0x30180] ;  /* 0x0301801209987984 */ /* 0x000fe20008000800 */
[----:B------:R-:W-:Y:S02]  /*1690*/  UIADD3 UR8, UR18, 0x18180, URZ ;  /* 0x0001818012087890 */ /* 0x000fe4000fffe03f */
[----:B------:R-:W-:Y:S01]  /*16a0*/  ULOP3.LUT UR16, UR7, 0x10000, URZ, 0xfc, !UPT ;  /* 0x0001000007107892 */ /* 0x000fe2000f8efc3f */
[----:B------:R-:W-:Y:S01]  /*16b0*/  LDS R153, [R9+UR18+0x30980] ;  /* 0x0309801209997984 */ /* 0x000fe20008000800 */
[----:B------:R-:W-:Y:S02]  /*16c0*/  USHF.R.U32.HI UR8, URZ, 0x4, UR8 ;  /* 0x000000043f087899 */ /* 0x000fe40008011608 */
[----:B------:R-:W-:Y:S01]  /*16d0*/  ULEA UR16, UR12, UR16, 0xa ;  /* 0x000000100c107291 */ /* 0x000fe2000f8e503f */
[----:B------:R-:W-:Y:S01]  /*16e0*/  LDS R154, [R9+UR18+0x30188] ;  /* 0x03018812099a7984 */ /* 0x000fe20008000800 */
[----:B------:R-:W-:Y:S01]  /*16f0*/  ULOP3.LUT UR8, UR8, 0x3fff, URZ, 0xc0, !UPT ;  /* 0x00003fff08087892 */ /* 0x000fe2000f8ec03f */
[----:B------:R-:W-:-:S02]  /*1700*/  UMOV UR9, 0x80000020 ;  /* 0x8000002000097882 */ /* 0x000fc40000000000 */
[----:B------:R-:W4:Y:S01]  /*1710*/  LDS R155, [R9+UR18+0x30988] ;  /* 0x03098812099b7984 */ /* 0x000f220008000800 */
[----:B------:R-:W-:Y:S01]  /*1720*/  ULOP3.LUT UR8, UR8, 0x10000, URZ, 0xfc, !UPT ;  /* 0x0001000008087892 */ /* 0x000fe2000f8efc3f */
[----:B------:R-:W-:-:S03]  /*1730*/  UMOV UR11, 0x40000040 ;  /* 0x40000040000b7882 */ /* 0x000fc60000000000 */
[----:B------:R-:W-:-:S03]  /*1740*/  ULEA UR17, UR12, UR8, 0xa ;  /* 0x000000080c117291 */ /* 0x000fc6000f8e503f */
[----:B------:R-:W-:-:S04]  /*1750*/  UMOV UR8, UR16 ;  /* 0x0000001000087c82 */ /* 0x000fc80008000000 */
[----:B------:R-:W-:Y:S01]  /*1760*/  UMOV UR10, UR17 ;  /* 0x00000011000a7c82 */ /* 0x000fe20008000000 */
[----:B----4-:R-:W-:-:S06]  /*1770*/  WARPGROUP.ARRIVE ;  /* 0x00000000000079c5 */ /* 0x010fcc0000000000 */
[----:B------:R-:W-:Y:S01]  /*1780*/  IGMMA.SP.64x128x64.S8.S8 R88, gdesc[UR8], R88, UP0, R152 ;  /* 0x03809800085879f1 */ /* 0x000fe2000bf41258 */
[----:B------:R-:W-:Y:S01]  /*1790*/  UIADD3 UR8, UR16, 0x200, URZ ;  /* 0x0000020010087890 */ /* 0x000fe2000fffe03f */
[----:B------:R-:W-:-:S08]  /*17a0*/  UMOV UR9, 0x80000020 ;  /* 0x8000002000097882 */ /* 0x000fd00000000000 */
[----:B------:R-:W-:Y:S01]  /*17b0*/  IGMMA.SP.64x128x64.S8.S8 R24, gdesc[UR8], R24, UP0, R153 ;  /* 0x03809900081879f1 */ /* 0x000fe2000bf41218 */
[----:B------:R-:W-:Y:S02]  /*17c0*/  UIADD3 UR8, UR16, 0x2, URZ ;  /* 0x0000000210087890 */ /* 0x000fe4000fffe03f */
[----:B------:R-:W-:Y:S01]  /*17d0*/  UIADD3 UR10, UR17, 0x4, URZ ;  /* 0x00000004110a7890 */ /* 0x000fe2000fffe03f */
[----:B------:R-:W-:Y:S01]  /*17e0*/  UMOV UR9, 0x80000020 ;  /* 0x8000002000097882 */ /* 0x000fe20000000000 */
[----:B------:R-:W-:-:S07]  /*17f0*/  UMOV UR11, 0x40000040 ;  /* 0x40000040000b7882 */ /* 0x000fce0000000000 */
[----:B------:R-:W-:Y:S01]  /*1800*/  IGMMA.SP.64x128x64.S8.S8 R88, gdesc[UR8], R88, R154 ;  /* 0x03809a00085879f1 */ /* 0x000fe20008741258 */
[----:B------:R-:W-:Y:S01]  /*1810*/  UIADD3 UR8, UR16, 0x202, URZ ;  /* 0x0000020210087890 */ /* 0x000fe2000fffe03f */
[----:B------:R-:W-:-:S08]  /*1820*/  UMOV UR9, 0x80000020 ;  /* 0x8000002000097882 */ /* 0x000fd00000000000 */
[----:B------:R-:W-:Y:S03]  /*1830*/  IGMMA.SP.64x128x64.S8.S8 R24, gdesc[UR8], R24, R155, gsb0 ;  /* 0x03809b00081879f1 */ /* 0x000fe60008041218 */
[----:B------:R-:W-:Y:S02]  /*1840*/  WARPGROUP.DEPBAR.LE gsb0, 0x0 ;  /* 0x00008000000079c5 */ /* 0x000fe40000010000 */
[----:B------:R-:W-:Y:S05]  /*1850*/  @!P1 BRA `(.L_x_18) ;  /* 0x0000000000049947 */ /* 0x000fea0003800000 */
[----:B------:R-:W-:Y:S01]  /*1860*/  BPT.TRAP 0x1 ;  /* 0x000000040000795c */ /* 0x000fe20000300000 */
.L_x_18:
[----:B------:R-:W-:Y:S01]  /*1870*/  ULEA UR8, UR13, UR18, 0x3 ;  /* 0x000000120d087291 */ /* 0x000fe2000f8e183f */
[----:B------:R-:W-:-:S03]  /*1880*/  ISETP.GT.U32.AND P0, PT, R4, 0x1, PT ;  /* 0x000000010400780c */ /* 0x000fc60003f04070 */
[----:B------:R-:W-:-:S04]  /*1890*/  UIADD3 UR8, UR8, 0x30, URZ ;  /* 0x0000003008087890 */ /* 0x000fc8000fffe03f */
[----:B------:R-:W-:-:S09]  /*18a0*/  UPRMT UR8, URZ, 0x654, UR8 ;  /* 0x000006543f087896 */ /* 0x000fd20008000008 */
[----:B------:R-:W-:Y:S01]  /*18b0*/  SYNCS.ARRIVE.TRANS64.RED.A1T0 RZ, [UR8], RZ ;  /* 0x000000ffffff79a7 */ /* 0x000fe20008100408 */
[----:B------:R-:W-:Y:S05]  /*18c0*/  @P0 BRA `(.L_x_19) ;  /* 0x0000000000040947 */ /* 0x000fea0003800000 */
[----:B------:R-:W-:Y:S01]  /*18d0*/  BPT.TRAP 0x1 ;  /* 0x000000040000795c */ /* 0x000fe20000300000 */
.L_x_19:
[----:B------:R-:W-:Y:S01]  /*18e0*/  UIADD3 UR12, UR12, 0x1, URZ ;  /* 0x000000010c0c7890 */ /* 0x000fe2000fffe03f */
[C---:B------:R-:W-:Y:S01]  /*18f0*/  ISETP.GT.AND P0, PT, R8.reuse, 0x1, PT ;  /* 0x000000010800780c */ /* 0x040fe20003f04270 */
[----:B------:R-:W-:Y:S01]  /*1900*/  UIADD3 UR13, UR13, 0x1, URZ ;  /* 0x000000010d0d7890 */ /* 0x000fe2000fffe03f */
[----:B------:R-:W-:Y:S01]  /*1910*/  VIADD R8, R8, 0xffffffff ;  /* 0xffffffff08087836 */ /* 0x000fe20000000000 */
[----:B------:R-:W-:Y:S02]  /*1920*/  UISETP.NE.AND UP0, UPT, UR12, 0x6, UPT ;  /* 0x000000060c00788c */ /* 0x000fe4000bf05270 */
[----:B------:R-:W-:Y:S02]  /*1930*/  UISETP.NE.AND UP1, UPT, UR13, 0x6, UPT ;  /* 0x000000060d00788c */ /* 0x000fe4000bf25270 */
[----:B------:R-:W-:Y:S02]  /*1940*/  USEL UR8, URZ, 0x1, UP0 ;  /* 0x000000013f087887 */ /* 0x000fe40008000000 */
[----:B------:R-:W-:-:S02]  /*1950*/  USEL UR12, UR12, URZ, UP0 ;  /* 0x0000003f0c0c7287 */ /* 0x000fc40008000000 */
[----:B------:R-:W-:Y:S02]  /*1960*/  USEL UR13, UR13, URZ, UP1 ;  /* 0x0000003f0d0d7287 */ /* 0x000fe40008800000 */
[----:B------:R-:W-:Y:S01]  /*1970*/  UPLOP3.LUT UP0, UPT, UPT, UPT, UPT, 0x80, 0x0 ;  /* 0x000000000000789c */ /* 0x000fe20003f0f070 */
[----:B------:R-:W-:Y:S01]  /*1980*/  LOP3.LUT R17, R17, UR8, RZ, 0x3c, !PT ;  /* 0x0000000811117c12 */ /* 0x000fe2000f8e3cff */
[----:B------:R-:W-:Y:S09]  /*1990*/  @P0 BRA `(.L_x_20) ;  /* 0xfffffff800d40947 */ /* 0x000ff2000383ffff */
.L_x_13:
[----:B------:R-:W-:Y:S01]  /*19a0*/  LOP3.LUT R8, R0, 0x60, RZ, 0xc0, !PT ;  /* 0x0000006000087812 */ /* 0x000fe200078ec0ff */
[----:B------:R-:W-:Y:S01]  /*19b0*/  UIADD3 UR5, UR6, UR5, URZ ;  /* 0x0000000506057290 */ /* 0x000fe2000fffe03f */
[----:B------:R-:W-:Y:S01]  /*19c0*/  SHF.R.U32.HI R9, RZ, 0x2, R0 ;  /* 0x00000002ff097819 */ /* 0x000fe20000011600 */
[----:B------:R-:W-:Y:S01]  /*19d0*/  ULDC UR12, c[0x0][0x284] ;  /* 0x0000a100000c7ab9 */ /* 0x000fe20000000800 */
[----:B------:R-:W-:Y:S01]  /*19e0*/  SHF.R.U32.HI R8, RZ, 0x5, R8 ;  /* 0x00000005ff087819 */ /* 0x000fe20000011608 */
[----:B------:R-:W-:Y:S01]  /*19f0*/  UISETP.GT.U32.AND UP0, UPT, UR5, 0x5, UPT ;  /* 0x000000050500788c */ /* 0x000fe2000bf04070 */
[----:B------:R-:W-:Y:S01]  /*1a00*/  LOP3.LUT R9, R9, 0x7, RZ, 0xc0, !PT ;  /* 0x0000000709097812 */ /* 0x000fe200078ec0ff */
[----:B------:R-:W-:Y:S01]  /*1a10*/  UISETP.GE.U32.AND UP1, UPT, UR6, 0x6, UPT ;  /* 0x000000060600788c */ /* 0x000fe2000bf26070 */
[----:B-1----:R-:W-:Y:S01]  /*1a20*/  SHF.R.U32.HI R12, RZ, 0x1, R0 ;  /* 0x00000001ff0c7819 */ /* 0x002fe20000011600 */
[----:B------:R-:W-:Y:S01]  /*1a30*/  IMAD.SHL.U32 R16, R8, 0x10, RZ ;  /* 0x0000001008107824 */ /* 0x000fe200078e00ff */
[----:B------:R-:W-:Y:S01]  /*1a40*/  UISETP.LT.U32.AND UP0, UPT, UR6, 0x6, UP0 ;  /* 0x000000060600788c */ /* 0x000fe20008701070 */
[----:B------:R-:W-:Y:S01]  /*1a50*/  SHF.R.S32.HI R20, RZ, 0x1f, R5 ;  /* 0x0000001fff147819 */ /* 0x000fe20000011405 */
[----:B------:R-:W-:Y:S01]  /*1a60*/  ULDC.64 UR10, c[0x0][0x6d0] ;  /* 0x0001b400000a7ab9 */ /* 0x000fe20000000a00 */
[----:B------:R-:W-:Y:S01]  /*1a70*/  UIMAD.WIDE.U32 UR8, UR5, -0x55555555, URZ ;  /* 0xaaaaaaab050878a5 */ /* 0x000fe2000f8e003f */
[--C-:B0-----:R-:W-:Y:S01]  /*1a80*/  LOP3.LUT R11, R16, 0xfffffff0, R9.reuse, 0xe2, !PT ;  /* 0xfffffff0100b7812 */ /* 0x101fe200078ee209 */
[----:B------:R-:W-:Y:S01]  /*1a90*/  IMAD R9, R8, -0x10, -R9 ;  /* 0xfffffff008097824 */ /* 0x000fe200078e0a09 */
[----:B------:R-:W0:Y:S01]  /*1aa0*/  LDC R16, c[0x0][0x288] ;  /* 0x0000a200ff107b82 */ /* 0x000e220000000800 */
[----:B------:R-:W-:Y:S01]  /*1ab0*/  LOP3.LUT R8, R6, 0x1, RZ, 0xc0, !PT ;  /* 0x0000000106087812 */ /* 0x000fe200078ec0ff */
[----:B------:R-:W-:Y:S01]  /*1ac0*/  USEL UR7, URZ, 0x1, !UP0 ;  /* 0x000000013f077887 */ /* 0x000fe2000c000000 */
[----:B------:R-:W-:Y:S01]  /*1ad0*/  LOP3.LUT R11, R11, 0x40, R12, 0xf8, !PT ;  /* 0x000000400b0b7812 */ /* 0x000fe200078ef80c */
[----:B------:R-:W-:Y:S01]  /*1ae0*/  IMAD.SHL.U32 R12, R10, 0x100, RZ ;  /* 0x000001000a0c7824 */ /* 0x000fe200078e00ff */
[----:B------:R-:W-:Y:S01]  /*1af0*/  LOP3.LUT R10, R0, 0x3, RZ, 0xc0, !PT ;  /* 0x00000003000a7812 */ /* 0x000fe200078ec0ff */
[----:B------:R-:W-:Y:S01]  /*1b00*/  IMAD R19, R8, -0x40, R9 ;  /* 0xffffffc008137824 */ /* 0x000fe200078e0209 */
[----:B------:R-:W-:Y:S01]  /*1b10*/  USHF.R.U32.HI UR8, URZ, 0x2, UR9 ;  /* 0x000000023f087899 */ /* 0x000fe20008011609 */
[----:B------:R-:W-:Y:S01]  /*1b20*/  IMAD R8, R20, UR10, RZ ;  /* 0x0000000a14087c24 */ /* 0x000fe2000f8e02ff */
[----:B------:R-:W-:Y:S01]  /*1b30*/  LOP3.LUT R154, R11, R12, RZ, 0xfc, !PT ;  /* 0x0000000c0b9a7212 */ /* 0x000fe200078efcff */
[----:B------:R-:W-:Y:S01]  /*1b40*/  IMAD.SHL.U32 R11, R7, 0x80, RZ ;  /* 0x00000080070b7824 */ /* 0x000fe200078e00ff */
[----:B------:R-:W-:Y:S01]  /*1b50*/  ULOP3.LUT UR4, UR4, UR7, URZ, 0x3c, !UPT ;  /* 0x0000000704047292 */ /* 0x000fe2000f8e3c3f */
[----:B------:R-:W-:Y:S01]  /*1b60*/  IMAD R17, R5, UR11, R8 ;  /* 0x0000000b05117c24 */ /* 0x000fe2000f8e0208 */
[----:B------:R-:W-:Y:S01]  /*1b70*/  SHF.R.S32.HI R155, RZ, 0x1f, R154 ;  /* 0x0000001fff9b7819 */ /* 0x000fe2000001149a */
[----:B------:R-:W-:Y:S01]  /*1b80*/  UIMAD UR5, UR8, -0x6, UR5 ;  /* 0xfffffffa080578a4 */ /* 0x000fe2000f8e0205 */
[----:B------:R-:W-:-:S02]  /*1b90*/  WARPGROUP.DEPBAR.LE gsb0, 0x0 ;  /* 0x00008000000079c5 */ /* 0x000fc40000010000 */
[----:B------:R-:W-:Y:S01]  /*1ba0*/  @UP1 ULOP3.LUT UR4, UR4, 0x1, UR8, 0x78, !UPT ;  /* 0x0000000104041892 */ /* 0x000fe2000f8e7808 */
[----:B------:R-:W-:-:S04]  /*1bb0*/  IMAD.WIDE.U32 R8, R5, UR10, R154 ;  /* 0x0000000a05087c25 */ /* 0x000fc8000f8e009a */
[----:B------:R-:W-:Y:S01]  /*1bc0*/  IMAD.IADD R17, R9, 0x1, R17 ;  /* 0x0000000109117824 */ /* 0x000fe200078e0211 */
[----:B0-----:R-:W-:Y:S01]  /*1bd0*/  ISETP.GE.AND P0, PT, R11, R16, PT ;  /* 0x000000100b00720c */ /* 0x001fe20003f06270 */
[----:B------:R-:W-:Y:S02]  /*1be0*/  IMAD R10, R10, -0x2, R16 ;  /* 0xfffffffe0a0a7824 */ /* 0x000fe400078e0210 */
[----:B------:R-:W-:Y:S01]  /*1bf0*/  IMAD.MOV.U32 R16, RZ, RZ, R8 ;  /* 0x000000ffff107224 */ /* 0x000fe200078e0008 */
[----:B------:R-:W-:Y:S01]  /*1c00*/  ISETP.GE.OR P0, PT, R12, UR12, P0 ;  /* 0x0000000c0c007c0c */ /* 0x000fe20008706670 */
[----:B------:R-:W-:Y:S01]  /*1c10*/  IMAD.IADD R11, R10, 0x1, -R11 ;  /* 0x000000010a0b7824 */ /* 0x000fe200078e0a0b */
[----:B------:R-:W-:Y:S01]  /*1c20*/  IADD3 R12, -R12, UR12, R19 ;  /* 0x0000000c0c0c7c10 */ /* 0x000fe2000fffe113 */
[----:B------:R-:W-:-:S10]  /*1c30*/  IMAD.MOV.U32 R10, RZ, RZ, -0x1 ;  /* 0xffffffffff0a7424 */ /* 0x000fd400078e00ff */
[----:B------:R-:W-:Y:S05]  /*1c40*/  @P0 BRA `(.L_x_21) ;  /* 0x0000008000240947 */ /* 0x000fea0003800000 */
[----:B------:R-:W0:Y:S01]  /*1c50*/  LDC.64 R152, c[0x0][0x6c8] ;  /* 0x0001b200ff987b82 */ /* 0x000e220000000a00 */
[----:B---3-5:R-:W-:Y:S01]  /*1c60*/  ISETP.NE.AND P1, PT, R14, RZ, PT ;  /* 0x000000ff0e00720c */ /* 0x028fe20003f25270 */
[----:B------:R-:W-:Y:S01]  /*1c70*/  IMAD.WIDE R18, R7, 0x80, RZ ;  /* 0x0000008007127825 */ /* 0x000fe200078e02ff */
[----:B------:R-:W-:Y:S01]  /*1c80*/  ISETP.GT.AND P2, PT, R12, RZ, PT ;  /* 0x000000ff0c00720c */ /* 0x000fe20003f44270 */
[----:B------:R-:W-:Y:S02]  /*1c90*/  BSSY B0, `(.L_x_21) ;  /* 0x0000804000007945 */ /* 0x000fe40003800000 */
[----:B------:R-:W-:Y:S01]  /*1ca0*/  IMAD.SHL.U32 R9, R0, 0x2, RZ ;  /* 0x0000000200097824 */ /* 0x000fe200078e00ff */
[----:B------:R-:W-:-:S04]  /*1cb0*/  ISETP.GT.AND P0, PT, R11, RZ, P2 ;  /* 0x000000ff0b00720c */ /* 0x000fc80001704270 */
[----:B------:R-:W-:Y:S01]  /*1cc0*/  LOP3.LUT R9, R18, 0x6, R9, 0xf8, !PT ;  /* 0x0000000612097812 */ /* 0x000fe200078ef809 */
[----:B0-----:R-:W-:-:S04]  /*1cd0*/  IMAD R8, R19, R152, RZ ;  /* 0x0000009813087224 */ /* 0x001fc800078e02ff */
[----:B------:R-:W-:-:S04]  /*1ce0*/  IMAD.WIDE.U32 R160, R9, R152, R16 ;  /* 0x0000009809a07225 */ /* 0x000fc800078e0010 */
[----:B------:R-:W-:-:S04]  /*1cf0*/  IMAD R7, R9, R153, R8 ;  /* 0x0000009909077224 */ /* 0x000fc800078e0208 */
[----:B------:R-:W-:Y:S01]  /*1d00*/  IMAD.IADD R163, R161, 0x1, R7 ;  /* 0x00000001a1a37824 */ /* 0x000fe200078e0207 */
[----:B------:R-:W-:Y:S06]  /*1d10*/  @!P1 BRA `(.L_x_22) ;  /* 0x0000006000d49947 */ /* 0x000fec0003800000 */
[----:B------:R-:W0:Y:S01]  /*1d20*/  LDC.64 R22, c[0x0][0x6b0] ;  /* 0x0001ac00ff167b82 */ /* 0x000e220000000a00 */
[----:B------:R-:W-:Y:S01]  /*1d30*/  ULDC.64 UR8, c[0x0][0x6b8] ;  /* 0x0001ae0000087ab9 */ /* 0x000fe20000000a00 */
[----:B------:R-:W-:Y:S01]  /*1d40*/  ULDC.64 UR10, c[0x0][0x6a8] ;  /* 0x0001aa00000a7ab9 */ /* 0x000fe20000000a00 */
[----:B------:R-:W-:Y:S01]  /*1d50*/  IMAD R8, R20, UR8, RZ ;  /* 0x0000000814087c24 */ /* 0x000fe2000f8e02ff */
[----:B------:R-:W-:Y:S01]  /*1d60*/  ULDC.64 UR12, c[0x0][0x6c0] ;  /* 0x0001b000000c7ab9 */ /* 0x000fe20000000a00 */
[----:B------:R-:W-:-:S03]  /*1d70*/  IMAD.WIDE.U32 R20, R5, UR8, R154 ;  /* 0x0000000805147c25 */ /* 0x000fc6000f8e009a */
[----:B------:R-:W1:Y:S01]  /*1d80*/  LDC.64 R158, c[0x0][0x6b0] ;  /* 0x0001ac00ff9e7b82 */ /* 0x000e620000000a00 */
[----:B------:R-:W-:Y:S02]  /*1d90*/  IMAD R8, R5, UR9, R8 ;  /* 0x0000000905087c24 */ /* 0x000fe4000f8e0208 */
[----:B0-----:R-:W-:Y:S02]  /*1da0*/  IMAD R18, R19, R22, RZ ;  /* 0x0000001613127224 */ /* 0x001fe400078e02ff */
[----:B------:R-:W-:Y:S02]  /*1db0*/  IMAD.IADD R19, R21, 0x1, R8 ;  /* 0x0000000115137824 */ /* 0x000fe400078e0208 */
[----:B------:R-:W-:Y:S02]  /*1dc0*/  IMAD R7, R9, R23, R18 ;  /* 0x0000001709077224 */ /* 0x000fe400078e0212 */
[----:B------:R-:W-:-:S04]  /*1dd0*/  IMAD.MOV.U32 R18, RZ, RZ, R20 ;  /* 0x000000ffff127224 */ /* 0x000fc800078e0014 */
[----:B------:R-:W-:-:S04]  /*1de0*/  IMAD.WIDE.U32 R16, R9, R22, R18 ;  /* 0x0000001609107225 */ /* 0x000fc800078e0012 */
[----:B------:R-:W-:Y:S01]  /*1df0*/  IMAD.IADD R17, R17, 0x1, R7 ;  /* 0x0000000111117824 */ /* 0x000fe200078e0207 */
[----:B------:R-:W-:-:S04]  /*1e00*/  LEA R156, P1, R16, UR10, 0x2 ;  /* 0x0000000a109c7c11 */ /* 0x000fc8000f8210ff */
[----:B------:R-:W-:-:S05]  /*1e10*/  LEA.HI.X R157, R16, UR11, R17, 0x2, P1 ;  /* 0x0000000b109d7c11 */ /* 0x000fca00088f1411 */
[----:B------:R0:W3:Y:S01]  /*1e20*/  @P0 LDG.E.LTC128B R161, desc[UR14][R156.64] ;  /* 0x0000000e9ca10981 */ /* 0x0000e2000c1e1920 */
[C---:B------:R-:W-:Y:S01]  /*1e30*/  LEA R172, P1, R160.reuse, UR12, 0x2 ;  /* 0x0000000ca0ac7c11 */ /* 0x040fe2000f8210ff */
[----:B-1----:R-:W-:Y:S01]  /*1e40*/  IMAD.WIDE.U32 R164, R9, R22, R158 ;  /* 0x0000001609a47225 */ /* 0x002fe200078e009e */
[----:B------:R-:W-:Y:S02]  /*1e50*/  BSSY B1, `(.L_x_23) ;  /* 0x0000011000017945 */ /* 0x000fe40003800000 */
[----:B------:R-:W-:Y:S01]  /*1e60*/  LEA.HI.X R173, R160, UR13, R163, 0x2, P1 ;  /* 0x0000000da0ad7c11 */ /* 0x000fe200088f14a3 */
[----:B------:R-:W-:Y:S01]  /*1e70*/  IMAD.IADD R175, R7, 0x1, R165 ;  /* 0x0000000107af7824 */ /* 0x000fe200078e02a5 */
[----:B------:R-:W-:Y:S02]  /*1e80*/  ISETP.GT.AND P1, PT, R11, 0x1, P2 ;  /* 0x000000010b00780c */ /* 0x000fe40001724270 */
[----:B------:R-:W-:Y:S01]  /*1e90*/  IADD3 R17, P5, R20, R164, RZ ;  /* 0x000000a414117210 */ /* 0x000fe20007fbe0ff */
[----:B0-----:R-:W-:Y:S01]  /*1ea0*/  IMAD.WIDE.U32 R156, R9, R22, R154 ;  /* 0x00000016099c7225 */ /* 0x001fe200078e009a */
[----:B------:R-:W-:-:S03]  /*1eb0*/  LEA R162, P4, R152, R172, 0x2 ;  /* 0x000000ac98a27211 */ /* 0x000fc600078810ff */
[----:B------:R-:W-:Y:S02]  /*1ec0*/  IMAD.IADD R169, R7, 0x1, R157 ;  /* 0x0000000107a97824 */ /* 0x000fe400078e029d */
[----:B---3--:R-:W-:Y:S02]  /*1ed0*/  IMAD R16, R161, R14, RZ ;  /* 0x0000000ea1107224 */ /* 0x008fe400078e02ff */
[----:B------:R-:W-:Y:S02]  /*1ee0*/  IMAD.MOV.U32 R167, RZ, RZ, R161 ;  /* 0x000000ffffa77224 */ /* 0x000fe400078e00a1 */
[----:B--2---:R-:W-:Y:S01]  /*1ef0*/  IMAD R163, R88, R15, R16 ;  /* 0x0000000f58a37224 */ /* 0x004fe200078e0210 */
[----:B------:R-:W-:Y:S02]  /*1f00*/  LEA R16, P6, R17, UR10, 0x2 ;  /* 0x0000000a11107c11 */ /* 0x000fe4000f8c10ff */
[----:B------:R-:W-:Y:S02]  /*1f10*/  IADD3.X R88, R175, R19, RZ, P5, !PT ;  /* 0x00000013af587210 */ /* 0x000fe40002ffe4ff */
[----:B------:R0:W-:Y:S02]  /*1f20*/  @P0 STG.E desc[UR14][R172.64], R163 ;  /* 0x000000a3ac000986 */ /* 0x0001e4000c10190e */
[----:B------:R-:W-:Y:S01]  /*1f30*/  LEA.HI.X R17, R17, UR11, R88, 0x2, P6 ;  /* 0x0000000b11117c11 */ /* 0x000fe2000b0f1458 */
[----:B------:R-:W-:Y:S06]  /*1f40*/  @!P1 BRA `(.L_x_24) ;  /* 0x0000000000049947 */ /* 0x000fec0003800000 */
[----:B------:R1:W5:Y:S02]  /*1f50*/  LDG.E.LTC128B R167, desc[UR14][R16.64] ;  /* 0x0000000e10a77981 */ /* 0x000364000c1e1920 */
.L_x_24:
[----:B------:R-:W-:Y:S05]  /*1f60*/  BSYNC B1 ;  /* 0x0000000000017941 */ /* 0x000fea0003800000 */
.L_x_23:
[----:B-----5:R-:W-:Y:S01]  /*1f70*/  IMAD R88, R167, R14, RZ ;  /* 0x0000000ea7587224 */ /* 0x020fe200078e02ff */
[----:B0-----:R-:W-:Y:S01]  /*1f80*/  LEA.HI.X R163, R152, R173, R153, 0x2, P4 ;  /* 0x000000ad98a37211 */ /* 0x001fe200020f1499 */
[----:B-1----:R-:W-:Y:S01]  /*1f90*/  IMAD.MOV.U32 R16, RZ, RZ, R156 ;  /* 0x000000ffff107224 */ /* 0x002fe200078e009c */
[----:B------:R-:W-:Y:S01]  /*1fa0*/  ISETP.GT.AND P0, PT, R12, 0x8, PT ;  /* 0x000000080c00780c */ /* 0x000fe20003f04270 */
[----:B------:R-:W-:Y:S01]  /*1fb0*/  IMAD R89, R89, R15, R88 ;  /* 0x0000000f59597224 */ /* 0x000fe200078e0258 */
[----:B------:R-:W-:Y:S01]  /*1fc0*/  IADD3 R160, P5, R154, R164, RZ ;  /* 0x000000a49aa07210 */ /* 0x000fe20007fbe0ff */
[----:B------:R-:W-:Y:S01]  /*1fd0*/  IMAD.MOV.U32 R17, RZ, RZ, R169 ;  /* 0x000000ffff117224 */ /* 0x000fe200078e00a9 */
[----:B------:R-:W-:Y:S01]  /*1fe0*/  ISETP.GT.AND P4, PT, R11, RZ, P0 ;  /* 0x000000ff0b00720c */ /* 0x000fe20000784270 */
[----:B------:R-:W-:Y:S01]  /*1ff0*/  BSSY B1, `(.L_x_25) ;  /* 0x000000b000017945 */ /* 0x000fe20003800000 */
[----:B------:R0:W-:Y:S01]  /*2000*/  @P1 STG.E desc[UR14][R162.64], R89 ;  /* 0x00000059a2001986 */ /* 0x0001e2000c10190e */
[----:B------:R-:W-:-:S04]  /*2010*/  IMAD.WIDE.U32 R16, R5, UR8, R16 ;  /* 0x0000000805107c25 */ /* 0x000fc8000f8e0010 */
[----:B------:R-:W-:Y:S01]  /*2020*/  IMAD.X R161, R155, 0x1, R175, P5 ;  /* 0x000000019ba17824 */ /* 0x000fe200028e06af */
[----:B------:R-:W-:Y:S01]  /*2030*/  LEA R156, P5, R16, UR10, 0x2 ;  /* 0x0000000a109c7c11 */ /* 0x000fe2000f8a10ff */
[----:B------:R-:W-:Y:S02]  /*2040*/  IMAD.IADD R17, R8, 0x1, R17 ;  /* 0x0000000108117824 */ /* 0x000fe400078e0211 */
[----:B------:R-:W-:-:S03]  /*2050*/  IMAD.WIDE.U32 R160, R5, UR8, R160 ;  /* 0x0000000805a07c25 */ /* 0x000fc6000f8e00a0 */
[----:B------:R-:W-:Y:S01]  /*2060*/  LEA.HI.X R157, R16, UR11, R17, 0x2, P5 ;  /* 0x0000000b109d7c11 */ /* 0x000fe2000a8f1411 */
[----:B------:R-:W-:Y:S01]  /*2070*/  IMAD.IADD R171, R8, 0x1, R161 ;  /* 0x0000000108ab7824 */ /* 0x000fe200078e02a1 */
[----:B0-----:R-:W-:Y:S06]  /*2080*/  @!P4 BRA `(.L_x_26) ;  /* 0x000000000004c947 */ /* 0x001fec0003800000 */
[----:B------:R0:W5:Y:S02]  /*2090*/  LDG.E.LTC128B R167, desc[UR14][R156.64+0x20] ;  /* 0x0000200e9ca77981 */ /* 0x000164000c1e1920 */
.L_x_26:
[----:B------:R-:W-:Y:S05]  /*20a0*/  BSYNC B1 ;  /* 0x0000000000017941 */ /* 0x000fea0003800000 */
.L_x_25:
[----:B------:R-:W-:Y:S01]  /*20b0*/  ISETP.GT.AND P6, PT, R11, 0x1, P0 ;  /* 0x000000010b00780c */ /* 0x000fe200007c4270 */
[----:B------:R-:W-:Y:S01]  /*20c0*/  IMAD.MOV.U32 R16, RZ, RZ, R164 ;  /* 0x000000ffff107224 */ /* 0x000fe200078e00a4 */
[----:B------:R-:W-:Y:S01]  /*20d0*/  LEA R88, P1, R160, UR10, 0x2 ;  /* 0x0000000aa0587c11 */ /* 0x000fe2000f8210ff */
[----:B------:R-:W-:Y:S01]  /*20e0*/  IMAD.MOV.U32 R17, RZ, RZ, R175 ;  /* 0x000000ffff117224 */ /* 0x000fe200078e00af */
[----:B------:R-:W-:Y:S01]  /*20f0*/  BSSY B1, `(.L_x_27) ;  /* 0x0000010000017945 */ /* 0x000fe20003800000 */
[----:B-----5:R-:W-:Y:S02]  /*2100*/  IMAD R89, R167, R14, RZ ;  /* 0x0000000ea7597224 */ /* 0x020fe400078e02ff */
[----:B------:R-:W-:-:S04]  /*2110*/  IMAD.WIDE.U32 R168, R22, 0x7, R16 ;  /* 0x0000000716a87825 */ /* 0x000fc800078e0010 */
[----:B------:R-:W-:Y:S01]  /*2120*/  IMAD R16, R23, 0x7, RZ ;  /* 0x0000000717107824 */ /* 0x000fe200078e02ff */
[----:B------:R-:W-:Y:S01]  /*2130*/  IADD3 R17, P5, R20, R168, RZ ;  /* 0x000000a814117210 */ /* 0x000fe20007fbe0ff */
[----:B------:R-:W-:Y:S01]  /*2140*/  IMAD R175, R90, R15, R89 ;  /* 0x0000000f5aaf7224 */ /* 0x000fe200078e0259 */
[----:B------:R-:W-:Y:S01]  /*2150*/  LEA.HI.X R89, R160, UR11, R171, 0x2, P1 ;  /* 0x0000000ba0597c11 */ /* 0x000fe200088f14ab */
[----:B------:R-:W-:Y:S01]  /*2160*/  @P4 IMAD.MOV.U32 R164, RZ, RZ, R172 ;  /* 0x000000ffffa44224 */ /* 0x000fe200078e00ac */
[----:B------:R-:W-:Y:S01]  /*2170*/  ISETP.GT.AND P1, PT, R11, 0x8, P2 ;  /* 0x000000080b00780c */ /* 0x000fe20001724270 */
[----:B------:R-:W-:Y:S02]  /*2180*/  @P4 IMAD.MOV.U32 R165, RZ, RZ, R173 ;  /* 0x000000ffffa54224 */ /* 0x000fe400078e00ad */
[----:B------:R-:W-:-:S03]  /*2190*/  IMAD.IADD R170, R169, 0x1, R16 ;  /* 0x00000001a9aa7824 */ /* 0x000fc600078e0210 */
[----:B------:R1:W-:Y:S01]  /*21a0*/  @P4 STG.E desc[UR14][R164.64+0x20], R175 ;  /* 0x000020afa4004986 */ /* 0x0003e2000c10190e */
[----:B------:R-:W-:Y:S01]  /*21b0*/  LEA R160, P4, R17, UR10, 0x2 ;  /* 0x0000000a11a07c11 */ /* 0x000fe2000f8810ff */
[----:B------:R-:W-:Y:S01]  /*21c0*/  IMAD.X R166, R170, 0x1, R19, P5 ;  /* 0x00000001aaa67824 */ /* 0x000fe200028e0613 */
[----:B------:R-:W-:Y:S11]  /*21d0*/  @!P6 BRA `(.L_x_28) ;  /* 0x000000000004e947 */ /* 0x000ff60003800000 */
[----:B------:R2:W5:Y:S02]  /*21e0*/  LDG.E.LTC128B R167, desc[UR14][R88.64+0x20] ;  /* 0x0000200e58a77981 */ /* 0x000564000c1e1920 */
.L_x_28:
[----:B------:R-:W-:Y:S05]  /*21f0*/  BSYNC B1 ;  /* 0x0000000000017941 */ /* 0x000fea0003800000 */
.L_x_27:
[----:B-----5:R-:W-:Y:S01]  /*2200*/  IMAD R90, R167, R14, RZ ;  /* 0x0000000ea75a7224 */ /* 0x020fe200078e02ff */
[----:B------:R-:W-:Y:S01]  /*2210*/  LEA.HI.X R161, R17, UR11, R166, 0x2, P4 ;  /* 0x0000000b11a17c11 */ /* 0x000fe2000a0f14a6 */
[----:B------:R-:W-:Y:S02]  /*2220*/  IMAD.MOV.U32 R177, RZ, RZ, R167 ;  /* 0x000000ffffb17224 */ /* 0x000fe400078e00a7 */
[----:B-1----:R-:W-:-:S05]  /*2230*/  IMAD R175, R91, R15, R90 ;  /* 0x0000000f5baf7224 */ /* 0x002fca00078e025a */
[----:B------:R1:W-:Y:S04]  /*2240*/  @P6 STG.E desc[UR14][R162.64+0x20], R175 ;  /* 0x000020afa2006986 */ /* 0x0003e8000c10190e */
[----:B------:R3:W4:Y:S01]  /*2250*/  @P1 LDG.E.LTC128B R177, desc[UR14][R160.64] ;  /* 0x0000000ea0b11981 */ /* 0x000722000c1e1920 */
[----:B------:R-:W-:Y:S01]  /*2260*/  IMAD.WIDE.U32 R166, R22, 0x7, R158 ;  /* 0x0000000716a67825 */ /* 0x000fe200078e009e */
[-C--:B------:R-:W-:Y:S01]  /*2270*/  IADD3 R168, P5, R168, R22.reuse, RZ ;  /* 0x00000016a8a87210 */ /* 0x080fe20007fbe0ff */
[----:B------:R-:W-:Y:S02]  /*2280*/  BSSY B1, `(.L_x_29) ;  /* 0x000001a000017945 */ /* 0x000fe40003800000 */
[----:B------:R-:W-:Y:S01]  /*2290*/  IMAD.IADD R167, R16, 0x1, R167 ;  /* 0x0000000110a77824 */ /* 0x000fe200078e02a7 */
[----:B------:R-:W-:Y:S01]  /*22a0*/  IADD3 R164, P4, R166, R22, RZ ;  /* 0x00000016a6a47210 */ /* 0x000fe20007f9e0ff */
[----:B------:R-:W-:Y:S01]  /*22b0*/  IMAD.X R169, R170, 0x1, R23, P5 ;  /* 0x00000001aaa97824 */ /* 0x000fe200028e0617 */
[----:B------:R-:W-:Y:S01]  /*22c0*/  IADD3 R17, P6, R168, R20, RZ ;  /* 0x00000014a8117210 */ /* 0x000fe20007fde0ff */
[----:B------:R-:W-:-:S04]  /*22d0*/  IMAD.WIDE.U32 R90, R9, R22, R166 ;  /* 0x00000016095a7225 */ /* 0x000fc800078e00a6 */
[----:B------:R-:W-:Y:S01]  /*22e0*/  IMAD.X R165, R167, 0x1, R23, P4 ;  /* 0x00000001a7a57824 */ /* 0x000fe200020e0617 */
[----:B------:R-:W-:Y:S01]  /*22f0*/  IADD3 R170, P5, R154, R90, RZ ;  /* 0x0000005a9aaa7210 */ /* 0x000fe20007fbe0ff */
[----:B------:R-:W-:Y:S01]  /*2300*/  IMAD.X R158, R169, 0x1, R19, P6 ;  /* 0x00000001a99e7824 */ /* 0x000fe200030e0613 */
[----:B------:R-:W-:Y:S01]  /*2310*/  LEA R90, P4, R17, UR10, 0x2 ;  /* 0x0000000a115a7c11 */ /* 0x000fe2000f8810ff */
[----:B------:R-:W-:Y:S01]  /*2320*/  IMAD R159, R153, 0x1c, RZ ;  /* 0x0000001c999f7824 */ /* 0x000fe200078e02ff */
[----:B------:R-:W-:Y:S01]  /*2330*/  IADD3.X R171, R155, R7, R91, P5, !PT ;  /* 0x000000079bab7210 */ /* 0x000fe20002ffe45b */
[C---:B---3--:R-:W-:Y:S01]  /*2340*/  IMAD.WIDE.U32 R160, R152.reuse, 0x1c, R162 ;  /* 0x0000001c98a07825 */ /* 0x048fe200078e00a2 */
[----:B------:R-:W-:Y:S02]  /*2350*/  LEA.HI.X R91, R17, UR11, R158, 0x2, P4 ;  /* 0x0000000b115b7c11 */ /* 0x000fe4000a0f149e */
[----:B------:R-:W-:Y:S01]  /*2360*/  ISETP.GT.AND P4, PT, R11, 0x9, P2 ;  /* 0x000000090b00780c */ /* 0x000fe20001784270 */
[----:B------:R-:W-:Y:S01]  /*2370*/  IMAD.IADD R161, R161, 0x1, R159 ;  /* 0x00000001a1a17824 */ /* 0x000fe200078e029f */
[----:B------:R-:W-:Y:S01]  /*2380*/  LEA R158, P5, R152, R162, 0x5 ;  /* 0x000000a2989e7211 */ /* 0x000fe200078a28ff */
[----:B-1----:R-:W-:-:S04]  /*2390*/  IMAD.WIDE.U32 R174, R9, R22, R164 ;  /* 0x0000001609ae7225 */ /* 0x002fc800078e00a4 */
[----:B------:R-:W-:Y:S01]  /*23a0*/  IMAD.WIDE.U32 R170, R5, UR8, R170 ;  /* 0x0000000805aa7c25 */ /* 0x000fe2000f8e00aa */
[----:B------:R-:W-:-:S04]  /*23b0*/  IADD3 R174, P6, R154, R174, RZ ;  /* 0x000000ae9aae7210 */ /* 0x000fc80007fde0ff */
[----:B------:R-:W-:Y:S01]  /*23c0*/  IADD3.X R175, R155, R7, R175, P6, !PT ;  /* 0x000000079baf7210 */ /* 0x000fe200037fe4af */
[----:B----4-:R-:W-:-:S04]  /*23d0*/  IMAD R17, R177, R14, RZ ;  /* 0x0000000eb1117224 */ /* 0x010fc800078e02ff */
[----:B------:R-:W-:-:S05]  /*23e0*/  IMAD R17, R92, R15, R17 ;  /* 0x0000000f5c117224 */ /* 0x000fca00078e0211 */
[----:B------:R1:W-:Y:S01]  /*23f0*/  @P1 STG.E desc[UR14][R160.64], R17 ;  /* 0x00000011a0001986 */ /* 0x0003e2000c10190e */
[----:B------:R-:W-:Y:S05]  /*2400*/  @!P4 BRA `(.L_x_30) ;  /* 0x000000000004c947 */ /* 0x000fea0003800000 */
[----:B------:R3:W5:Y:S02]  /*2410*/  LDG.E.LTC128B R177, desc[UR14][R90.64] ;  /* 0x0000000e5ab17981 */ /* 0x000764000c1e1920 */
.L_x_30:
[----:B------:R-:W-:Y:S05]  /*2420*/  BSYNC B1 ;  /* 0x0000000000017941 */ /* 0x000fea0003800000 */
.L_x_29:
[----:B-----5:R-:W-:Y:S01]  /*2430*/  IMAD R92, R177, R14, RZ ;  /* 0x0000000eb15c7224 */ /* 0x020fe200078e02ff */
[----:B------:R-:W-:Y:S01]  /*2440*/  LEA.HI.X R159, R152, R163, R153, 0x5, P5 ;  /* 0x000000a3989f7211 */ /* 0x000fe200028f2c99 */
[----:B-1----:R-:W-:Y:S01]  /*2450*/  IMAD.IADD R17, R8, 0x1, R171 ;  /* 0x0000000108117824 */ /* 0x002fe200078e02ab */
[----:B------:R-:W-:Y:S01]  /*2460*/  ISETP.GT.AND P1, PT, R11, 0x8, P0 ;  /* 0x000000080b00780c */ /* 0x000fe20000724270 */
[----:B------:R-:W-:Y:S01]  /*2470*/  IMAD R93, R93, R15, R92 ;  /* 0x0000000f5d5d7224 */ /* 0x000fe200078e025c */
[C---:B---3--:R-:W-:Y:S01]  /*2480*/  LEA R90, P5, R170.reuse, UR10, 0x2 ;  /* 0x0000000aaa5a7c11 */ /* 0x048fe2000f8a10ff */
[----:B------:R-:W-:Y:S03]  /*2490*/  BSSY B1, `(.L_x_31) ;  /* 0x0000006000017945 */ /* 0x000fe60003800000 */
[----:B------:R1:W-:Y:S01]  /*24a0*/  @P4 STG.E desc[UR14][R158.64], R93 ;  /* 0x0000005d9e004986 */ /* 0x0003e2000c10190e */
[----:B------:R-:W-:Y:S01]  /*24b0*/  LEA.HI.X R91, R170, UR11, R17, 0x2, P5 ;  /* 0x0000000baa5b7c11 */ /* 0x000fe2000a8f1411 */
[----:B------:R-:W-:-:S05]  /*24c0*/  IMAD.WIDE.U32 R170, R5, UR8, R174 ;  /* 0x0000000805aa7c25 */ /* 0x000fca000f8e00ae */
[----:B------:R-:W-:Y:S05]  /*24d0*/  @!P1 BRA `(.L_x_32) ;  /* 0x0000000000049947 */ /* 0x000fea0003800000 */
[----:B------:R3:W5:Y:S02]  /*24e0*/  LDG.E.LTC128B R177, desc[UR14][R90.64+0x20] ;  /* 0x0000200e5ab17981 */ /* 0x000764000c1e1920 */
.L_x_32:
[----:B------:R-:W-:Y:S05]  /*24f0*/  BSYNC B1 ;  /* 0x0000000000017941 */ /* 0x000fea0003800000 */
.L_x_31:
[----:B------:R-:W-:Y:S01]  /*2500*/  ISETP.GT.AND P6, PT, R11, 0x9, P0 ;  /* 0x000000090b00780c */ /* 0x000fe200007c4270 */
[----:B-----5:R-:W-:Y:S01]  /*2510*/  IMAD R17, R177, R14, RZ ;  /* 0x0000000eb1117224 */ /* 0x020fe200078e02ff */
[----:B------:R-:W-:Y:S01]  /*2520*/  LEA R92, P5, R170, UR10, 0x2 ;  /* 0x0000000aaa5c7c11 */ /* 0x000fe2000f8a10ff */
[----:B------:R-:W-:Y:S01]  /*2530*/  IMAD.WIDE.U32 R174, R22, 0x7, R168 ;  /* 0x0000000716ae7825 */ /* 0x000fe200078e00a8 */
[----:B------:R-:W-:Y:S03]  /*2540*/  BSSY B1, `(.L_x_33) ;  /* 0x000000d000017945 */ /* 0x000fe60003800000 */
[----:B-1----:R-:W-:Y:S01]  /*2550*/  IMAD.IADD R93, R8, 0x1, R171 ;  /* 0x00000001085d7824 */ /* 0x002fe200078e02ab */
[----:B------:R-:W-:Y:S01]  /*2560*/  IADD3 R168, P4, R20, R174, RZ ;  /* 0x000000ae14a87210 */ /* 0x000fe20007f9e0ff */
[----:B------:R-:W-:Y:S02]  /*2570*/  IMAD R171, R94, R15, R17 ;  /* 0x0000000f5eab7224 */ /* 0x000fe400078e0211 */
[----:B------:R-:W-:Y:S01]  /*2580*/  IMAD.IADD R179, R16, 0x1, R175 ;  /* 0x0000000110b37824 */ /* 0x000fe200078e02af */
[----:B------:R-:W-:Y:S01]  /*2590*/  LEA.HI.X R93, R170, UR11, R93, 0x2, P5 ;  /* 0x0000000baa5d7c11 */ /* 0x000fe2000a8f145d */
[----:B------:R-:W-:Y:S01]  /*25a0*/  IMAD.MOV.U32 R17, RZ, RZ, R177 ;  /* 0x000000ffff117224 */ /* 0x000fe200078e00b1 */
[----:B------:R1:W-:Y:S01]  /*25b0*/  @P1 STG.E desc[UR14][R160.64+0x20], R171 ;  /* 0x000020aba0001986 */ /* 0x0003e2000c10190e */
[----:B------:R-:W-:Y:S01]  /*25c0*/  ISETP.GT.AND P1, PT, R11, 0x10, P2 ;  /* 0x000000100b00780c */ /* 0x000fe20001724270 */
[----:B------:R-:W-:Y:S01]  /*25d0*/  IMAD.X R169, R179, 0x1, R19, P4 ;  /* 0x00000001b3a97824 */ /* 0x000fe200020e0613 */
[----:B------:R-:W-:Y:S01]  /*25e0*/  LEA R176, P5, R168, UR10, 0x2 ;  /* 0x0000000aa8b07c11 */ /* 0x000fe2000f8a10ff */
[----:B------:R-:W-:-:S12]  /*25f0*/  @!P6 BRA `(.L_x_34) ;  /* 0x000000000004e947 */ /* 0x000fd80003800000 */
[----:B------:R4:W5:Y:S02]  /*2600*/  LDG.E.LTC128B R17, desc[UR14][R92.64+0x20] ;  /* 0x0000200e5c117981 */ /* 0x000964000c1e1920 */
.L_x_34:
[----:B------:R-:W-:Y:S05]  /*2610*/  BSYNC B1 ;  /* 0x0000000000017941 */ /* 0x000fea0003800000 */
.L_x_33:
[----:B-----5:R-:W-:Y:S01]  /*2620*/  IMAD R94, R17, R14, RZ ;  /* 0x0000000e115e7224 */ /* 0x020fe200078e02ff */
[----:B------:R-:W-:Y:S01]  /*2630*/  LEA.HI.X R177, R168, UR11, R169, 0x2, P5 ;  /* 0x0000000ba8b17c11 */ /* 0x000fe2000a8f14a9 */
[----:B------:R-:W-:Y:S02]  /*2640*/  IMAD.MOV.U32 R183, RZ, RZ, R17 ;  /* 0x000000ffffb77224 */ /* 0x000fe400078e0011 */
[----:B------:R-:W-:-:S05]  /*2650*/  IMAD R181, R95, R15, R94 ;  /* 0x0000000f5fb57224 */ /* 0x000fca00078e025e */
[----:B------:R0:W-:Y:S04]  /*2660*/  @P6 STG.E desc[UR14][R158.64+0x20], R181 ;  /* 0x000020b59e006986 */ /* 0x0001e8000c10190e */
[----:B------:R1:W2:Y:S01]  /*2670*/  @P1 LDG.E.LTC128B R183, desc[UR14][R176.64] ;  /* 0x0000000eb0b71981 */ /* 0x0002a2000c1e1920 */
[----:B------:R-:W-:Y:S01]  /*2680*/  IMAD.WIDE.U32 R166, R22, 0x7, R166 ;  /* 0x0000000716a67825 */ /* 0x000fe200078e00a6 */
[-C--:B------:R-:W-:Y:S01]  /*2690*/  IADD3 R174, P5, R174, R22.reuse, RZ ;  /* 0x00000016aeae7210 */ /* 0x080fe20007fbe0ff */
[----:B------:R-:W-:Y:S01]  /*26a0*/  BSSY B1, `(.L_x_35) ;  /* 0x000001d000017945 */ /* 0x000fe20003800000 */
[----:B------:R-:W-:Y:S01]  /*26b0*/  SHF.L.U64.HI R185, R152, 0x6, R153 ;  /* 0x0000000698b97819 */ /* 0x000fe20000010299 */
[----:B------:R-:W-:Y:S01]  /*26c0*/  IMAD.WIDE.U32 R164, R22, 0x7, R164 ;  /* 0x0000000716a47825 */ /* 0x000fe200078e00a4 */
[----:B------:R-:W-:-:S02]  /*26d0*/  IADD3 R168, P4, R166, R22, RZ ;  /* 0x00000016a6a87210 */ /* 0x000fc40007f9e0ff */
[----:B------:R-:W-:Y:S02]  /*26e0*/  IADD3.X R175, R179, R23, RZ, P5, !PT ;  /* 0x00000017b3af7210 */ /* 0x000fe40002ffe4ff */
[----:B------:R-:W-:Y:S01]  /*26f0*/  IADD3.X R169, R23, R16, R167, P4, !PT ;  /* 0x0000001017a97210 */ /* 0x000fe200027fe4a7 */
[----:B-1----:R-:W-:Y:S01]  /*2700*/  IMAD.SHL.U32 R177, R152, 0x40, RZ ;  /* 0x0000004098b17824 */ /* 0x002fe200078e00ff */
[----:B------:R-:W-:Y:S02]  /*2710*/  IADD3 R17, P5, R174, R20, RZ ;  /* 0x00000014ae117210 */ /* 0x000fe40007fbe0ff */
[-C--:B------:R-:W-:Y:S01]  /*2720*/  IADD3 R170, P6, R164, R22.reuse, RZ ;  /* 0x00000016a4aa7210 */ /* 0x080fe20007fde0ff */
[----:B------:R-:W-:-:S03]  /*2730*/  IMAD.WIDE.U32 R94, R9, R22, R168 ;  /* 0x00000016095e7225 */ /* 0x000fc600078e00a8 */
[----:B------:R-:W-:Y:S01]  /*2740*/  IADD3.X R171, R23, R16, R165, P6, !PT ;  /* 0x0000001017ab7210 */ /* 0x000fe200037fe4a5 */
[----:B------:R-:W-:Y:S01]  /*2750*/  IMAD.X R176, R175, 0x1, R19, P5 ;  /* 0x00000001afb07824 */ /* 0x000fe200028e0613 */
[C---:B------:R-:W-:Y:S02]  /*2760*/  IADD3 R178, P4, R154.reuse, R94, RZ ;  /* 0x0000005e9ab27210 */ /* 0x040fe40007f9e0ff */
[----:B------:R-:W-:Y:S01]  /*2770*/  IADD3 R166, P5, R177, R172, RZ ;  /* 0x000000acb1a67210 */ /* 0x000fe20007fbe0ff */
[----:B------:R-:W-:Y:S01]  /*2780*/  IMAD.WIDE.U32 R164, R9, R22, R170 ;  /* 0x0000001609a47225 */ /* 0x000fe200078e00aa */
[----:B------:R-:W-:Y:S02]  /*2790*/  IADD3.X R179, R155, R7, R95, P4, !PT ;  /* 0x000000079bb37210 */ /* 0x000fe400027fe45f */
[----:B------:R-:W-:Y:S01]  /*27a0*/  LEA R94, P4, R17, UR10, 0x2 ;  /* 0x0000000a115e7c11 */ /* 0x000fe2000f8810ff */
[----:B------:R-:W-:Y:S01]  /*27b0*/  IMAD.X R167, R185, 0x1, R173, P5 ;  /* 0x00000001b9a77824 */ /* 0x000fe200028e06ad */
[----:B------:R-:W-:-:S02]  /*27c0*/  IADD3 R180, P6, R154, R164, RZ ;  /* 0x000000a49ab47210 */ /* 0x000fc40007fde0ff */
[----:B------:R-:W-:Y:S02]  /*27d0*/  LEA.HI.X R95, R17, UR11, R176, 0x2, P4 ;  /* 0x0000000b115f7c11 */ /* 0x000fe4000a0f14b0 */
[----:B------:R-:W-:Y:S02]  /*27e0*/  ISETP.GT.AND P4, PT, R11, 0x11, P2 ;  /* 0x000000110b00780c */ /* 0x000fe40001784270 */
[----:B------:R-:W-:Y:S01]  /*27f0*/  IADD3 R164, P5, R177, R162, RZ ;  /* 0x000000a2b1a47210 */ /* 0x000fe20007fbe0ff */
[----:B------:R-:W-:Y:S01]  /*2800*/  IMAD.WIDE.U32 R176, R5, UR8, R178 ;  /* 0x0000000805b07c25 */ /* 0x000fe2000f8e00b2 */
[----:B0-----:R-:W-:-:S03]  /*2810*/  IADD3.X R181, R155, R7, R165, P6, !PT ;  /* 0x000000079bb57210 */ /* 0x001fc600037fe4a5 */
[----:B--2---:R-:W-:-:S04]  /*2820*/  IMAD R17, R183, R14, RZ ;  /* 0x0000000eb7117224 */ /* 0x004fc800078e02ff */
[----:B------:R-:W-:-:S05]  /*2830*/  IMAD R17, R96, R15, R17 ;  /* 0x0000000f60117224 */ /* 0x000fca00078e0211 */
[----:B------:R0:W-:Y:S01]  /*2840*/  @P1 STG.E desc[UR14][R166.64], R17 ;  /* 0x00000011a6001986 */ /* 0x0001e2000c10190e */
[----:B------:R-:W-:Y:S05]  /*2850*/  @!P4 BRA `(.L_x_36) ;  /* 0x000000000004c947 */ /* 0x000fea0003800000 */
[----:B------:R1:W5:Y:S02]  /*2860*/  LDG.E.LTC128B R183, desc[UR14][R94.64] ;  /* 0x0000000e5eb77981 */ /* 0x000364000c1e1920 */
.L_x_36:
[----:B------:R-:W-:Y:S05]  /*2870*/  BSYNC B1 ;  /* 0x0000000000017941 */ /* 0x000fea0003800000 */
.L_x_35:
[----:B-----5:R-:W-:Y:S01]  /*2880*/  IMAD R96, R183, R14, RZ ;  /* 0x0000000eb7607224 */ /* 0x020fe200078e02ff */
[----:B------:R-:W-:Y:S01]  /*2890*/  ISETP.GT.AND P1, PT, R11, 0x10, P0 ;  /* 0x000000100b00780c */ /* 0x000fe20000724270 */
[----:B------:R-:W-:Y:S01]  /*28a0*/  IMAD.X R165, R185, 0x1, R163, P5 ;  /* 0x00000001b9a57824 */ /* 0x000fe200028e06a3 */
[----:B-1----:R-:W-:Y:S01]  /*28b0*/  LEA R94, P5, R176, UR10, 0x2 ;  /* 0x0000000ab05e7c11 */ /* 0x002fe2000f8a10ff */
[----:B------:R-:W-:Y:S01]  /*28c0*/  IMAD R97, R97, R15, R96 ;  /* 0x0000000f61617224 */ /* 0x000fe200078e0260 */
[----:B------:R-:W-:Y:S01]  /*28d0*/  BSSY B1, `(.L_x_37) ;  /* 0x0000007000017945 */ /* 0x000fe20003800000 */
[----:B0-----:R-:W-:-:S03]  /*28e0*/  IMAD.IADD R17, R8, 0x1, R177 ;  /* 0x0000000108117824 */ /* 0x001fc600078e02b1 */
[----:B------:R0:W-:Y:S02]  /*28f0*/  @P4 STG.E desc[UR14][R164.64], R97 ;  /* 0x00000061a4004986 */ /* 0x0001e4000c10190e */
[----:B------:R-:W-:Y:S01]  /*2900*/  LEA.HI.X R95, R176, UR11, R17, 0x2, P5 ;  /* 0x0000000bb05f7c11 */ /* 0x000fe2000a8f1411 */
[----:B------:R-:W-:Y:S02]  /*2910*/  IMAD.WIDE.U32 R176, R5, UR8, R180 ;  /* 0x0000000805b07c25 */ /* 0x000fe4000f8e00b4 */
[----:B------:R-:W-:Y:S05]  /*2920*/  @!P1 BRA `(.L_x_38) ;  /* 0x0000000000049947 */ /* 0x000fea0003800000 */
[----:B------:R1:W5:Y:S02]  /*2930*/  LDG.E.LTC128B R183, desc[UR14][R94.64+0x20] ;  /* 0x0000200e5eb77981 */ /* 0x000364000c1e1920 */
.L_x_38:
[----:B------:R-:W-:Y:S05]  /*2940*/  BSYNC B1 ;  /* 0x0000000000017941 */ /* 0x000fea0003800000 */
.L_x_37:
[----:B------:R-:W-:Y:S01]  /*2950*/  ISETP.GT.AND P6, PT, R11, 0x11, P0 ;  /* 0x000000110b00780c */ /* 0x000fe200007c4270 */
[----:B-----5:R-:W-:Y:S01]  /*2960*/  IMAD R17, R183, R14, RZ ;  /* 0x0000000eb7117224 */ /* 0x020fe200078e02ff */
[----:B------:R-:W-:Y:S01]  /*2970*/  LEA R96, P5, R176, UR10, 0x2 ;  /* 0x0000000ab0607c11 */ /* 0x000fe2000f8a10ff */
[----:B------:R-:W-:Y:S01]  /*2980*/  IMAD.WIDE.U32 R178, R22, 0x7, R174 ;  /* 0x0000000716b27825 */ /* 0x000fe200078e00ae */
[----:B------:R-:W-:Y:S03]  /*2990*/  BSSY B1, `(.L_x_39) ;  /* 0x000000c000017945 */ /* 0x000fe60003800000 */
[----:B0-----:R-:W-:Y:S02]  /*29a0*/  IMAD.IADD R97, R8, 0x1, R177 ;  /* 0x0000000108617824 */ /* 0x001fe400078e02b1 */
[----:B------:R-:W-:Y:S01]  /*29b0*/  IMAD R175, R98, R15, R17 ;  /* 0x0000000f62af7224 */ /* 0x000fe200078e0211 */
[----:B------:R-:W-:Y:S01]  /*29c0*/  IADD3 R17, P4, R20, R178, RZ ;  /* 0x000000b214117210 */ /* 0x000fe20007f9e0ff */
[----:B------:R-:W-:Y:S01]  /*29d0*/  IMAD.IADD R182, R16, 0x1, R179 ;  /* 0x0000000110b67824 */ /* 0x000fe200078e02b3 */
[----:B------:R-:W-:-:S02]  /*29e0*/  LEA.HI.X R97, R176, UR11, R97, 0x2, P5 ;  /* 0x0000000bb0617c11 */ /* 0x000fc4000a8f1461 */
[----:B------:R0:W-:Y:S01]  /*29f0*/  @P1 STG.E desc[UR14][R166.64+0x20], R175 ;  /* 0x000020afa6001986 */ /* 0x0001e2000c10190e */
[----:B------:R-:W-:Y:S01]  /*2a00*/  ISETP.GT.AND P1, PT, R11, 0x18, P2 ;  /* 0x000000180b00780c */ /* 0x000fe20001724270 */
[----:B------:R-:W-:Y:S01]  /*2a10*/  IMAD.X R174, R182, 0x1, R19, P4 ;  /* 0x00000001b6ae7824 */ /* 0x000fe200020e0613 */
[----:B------:R-:W-:Y:S01]  /*2a20*/  LEA R180, P5, R17, UR10, 0x2 ;  /* 0x0000000a11b47c11 */ /* 0x000fe2000f8a10ff */
[----:B------:R-:W-:-:S12]  /*2a30*/  @!P6 BRA `(.L_x_40) ;  /* 0x000000000004e947 */ /* 0x000fd80003800000 */
[----:B------:R2:W5:Y:S02]  /*2a40*/  LDG.E.LTC128B R183, desc[UR14][R96.64+0x20] ;  /* 0x0000200e60b77981 */ /* 0x000564000c1e1920 */
.L_x_40:
[----:B------:R-:W-:Y:S05]  /*2a50*/  BSYNC B1 ;  /* 0x0000000000017941 */ /* 0x000fea0003800000 */
.L_x_39:
[----:B-----5:R-:W-:Y:S01]  /*2a60*/  IMAD R98, R183, R14, RZ ;  /* 0x0000000eb7627224 */ /* 0x020fe200078e02ff */
[----:B------:R-:W-:Y:S01]  /*2a70*/  LEA.HI.X R181, R17, UR11, R174, 0x2, P5 ;  /* 0x0000000b11b57c11 */ /* 0x000fe2000a8f14ae */
[----:B------:R-:W-:Y:S02]  /*2a80*/  IMAD.MOV.U32 R185, RZ, RZ, R183 ;  /* 0x000000ffffb97224 */ /* 0x000fe400078e00b7 */
[----:B------:R-:W-:-:S05]  /*2a90*/  IMAD R17, R99, R15, R98 ;  /* 0x0000000f63117224 */ /* 0x000fca00078e0262 */
[----:B------:R1:W-:Y:S04]  /*2aa0*/  @P6 STG.E desc[UR14][R164.64+0x20], R17 ;  /* 0x00002011a4006986 */ /* 0x0003e8000c10190e */
[----:B------:R3:W1:Y:S01]  /*2ab0*/  @P1 LDG.E.LTC128B R185, desc[UR14][R180.64] ;  /* 0x0000000eb4b91981 */ /* 0x000662000c1e1920 */
[C---:B------:R-:W-:Y:S01]  /*2ac0*/  IMAD.WIDE.U32 R170, R22.reuse, 0x7, R170 ;  /* 0x0000000716aa7825 */ /* 0x040fe200078e00aa */
[----:B------:R-:W-:Y:S03]  /*2ad0*/  BSSY B1, `(.L_x_41) ;  /* 0x000001d000017945 */ /* 0x000fe60003800000 */
[----:B------:R-:W-:Y:S01]  /*2ae0*/  IMAD.WIDE.U32 R168, R22, 0x7, R168 ;  /* 0x0000000716a87825 */ /* 0x000fe200078e00a8 */
[----:B------:R-:W-:-:S03]  /*2af0*/  IADD3 R174, P5, R170, R22, RZ ;  /* 0x00000016aaae7210 */ /* 0x000fc60007fbe0ff */
[----:B------:R-:W-:Y:S01]  /*2b00*/  IMAD R187, R153, 0x60, RZ ;  /* 0x0000006099bb7824 */ /* 0x000fe200078e02ff */
[----:B0-----:R-:W-:Y:S01]  /*2b10*/  IADD3.X R175, R23, R16, R171, P5, !PT ;  /* 0x0000001017af7210 */ /* 0x001fe20002ffe4ab */
[----:B------:R-:W-:Y:S01]  /*2b20*/  IMAD.WIDE.U32 R170, R152, 0x60, R172 ;  /* 0x0000006098aa7825 */ /* 0x000fe200078e00ac */
[----:B------:R-:W-:-:S03]  /*2b30*/  IADD3 R176, P4, R168, R22, RZ ;  /* 0x00000016a8b07210 */ /* 0x000fc60007f9e0ff */
[----:B------:R-:W-:Y:S01]  /*2b40*/  IMAD.IADD R171, R171, 0x1, R187 ;  /* 0x00000001abab7824 */ /* 0x000fe200078e02bb */
[----:B------:R-:W-:Y:S01]  /*2b50*/  IADD3.X R177, R23, R16, R169, P4, !PT ;  /* 0x0000001017b17210 */ /* 0x000fe200027fe4a9 */
[-C--:B------:R-:W-:Y:S01]  /*2b60*/  IMAD.WIDE.U32 R168, R9, R22.reuse, R174 ;  /* 0x0000001609a87225 */ /* 0x080fe200078e00ae */
[----:B------:R-:W-:-:S03]  /*2b70*/  IADD3 R178, P4, R178, R22, RZ ;  /* 0x00000016b2b27210 */ /* 0x000fc60007f9e0ff */
[----:B------:R-:W-:Y:S01]  /*2b80*/  IMAD.WIDE.U32 R98, R9, R22, R176 ;  /* 0x0000001609627225 */ /* 0x000fe200078e00b0 */
[----:B------:R-:W-:-:S03]  /*2b90*/  IADD3 R184, P5, R178, R20, RZ ;  /* 0x00000014b2b87210 */ /* 0x000fc60007fbe0ff */
[----:B------:R-:W-:Y:S01]  /*2ba0*/  IMAD.X R179, R182, 0x1, R23, P4 ;  /* 0x00000001b6b37824 */ /* 0x000fe200020e0617 */
[----:B------:R-:W-:Y:S02]  /*2bb0*/  ISETP.GT.AND P4, PT, R11, 0x19, P2 ;  /* 0x000000190b00780c */ /* 0x000fe40001784270 */
[----:B---3--:R-:W-:-:S04]  /*2bc0*/  IADD3 R180, P6, R154, R98, RZ ;  /* 0x000000629ab47210 */ /* 0x008fc80007fde0ff */
[-C--:B------:R-:W-:Y:S01]  /*2bd0*/  IADD3.X R181, R155, R7.reuse, R99, P6, !PT ;  /* 0x000000079bb57210 */ /* 0x080fe200037fe463 */
[----:B------:R-:W-:Y:S01]  /*2be0*/  IMAD.X R99, R179, 0x1, R19, P5 ;  /* 0x00000001b3637824 */ /* 0x000fe200028e0613 */
[----:B------:R-:W-:Y:S02]  /*2bf0*/  IADD3 R182, P6, R154, R168, RZ ;  /* 0x000000a89ab67210 */ /* 0x000fe40007fde0ff */
[C---:B------:R-:W-:Y:S01]  /*2c00*/  LEA R98, P5, R184.reuse, UR10, 0x2 ;  /* 0x0000000ab8627c11 */ /* 0x040fe2000f8a10ff */
[----:B------:R-:W-:Y:S01]  /*2c10*/  IMAD.WIDE.U32 R180, R5, UR8, R180 ;  /* 0x0000000805b47c25 */ /* 0x000fe2000f8e00b4 */
[----:B------:R-:W-:Y:S02]  /*2c20*/  IADD3.X R183, R155, R7, R169, P6, !PT ;  /* 0x000000079bb77210 */ /* 0x000fe400037fe4a9 */
[----:B------:R-:W-:Y:S01]  /*2c30*/  LEA.HI.X R99, R184, UR11, R99, 0x2, P5 ;  /* 0x0000000bb8637c11 */ /* 0x000fe2000a8f1463 */
[----:B------:R-:W-:-:S04]  /*2c40*/  IMAD.WIDE.U32 R168, R152, 0x60, R162 ;  /* 0x0000006098a87825 */ /* 0x000fc800078e00a2 */
[----:B-1----:R-:W-:-:S04]  /*2c50*/  IMAD R17, R185, R14, RZ ;  /* 0x0000000eb9117224 */ /* 0x002fc800078e02ff */
[----:B------:R-:W-:-:S05]  /*2c60*/  IMAD R17, R100, R15, R17 ;  /* 0x0000000f64117224 */ /* 0x000fca00078e0211 */
[----:B------:R0:W-:Y:S01]  /*2c70*/  @P1 STG.E desc[UR14][R170.64], R17 ;  /* 0x00000011aa001986 */ /* 0x0001e2000c10190e */
[----:B------:R-:W-:Y:S05]  /*2c80*/  @!P4 BRA `(.L_x_42) ;  /* 0x000000000004c947 */ /* 0x000fea0003800000 */
[----:B------:R1:W5:Y:S02]  /*2c90*/  LDG.E.LTC128B R185, desc[UR14][R98.64] ;  /* 0x0000000e62b97981 */ /* 0x000364000c1e1920 */
.L_x_42:
[----:B------:R-:W-:Y:S05]  /*2ca0*/  BSYNC B1 ;  /* 0x0000000000017941 */ /* 0x000fea0003800000 */
.L_x_41:
[----:B-----5:R-:W-:Y:S01]  /*2cb0*/  IMAD R100, R185, R14, RZ ;  /* 0x0000000eb9647224 */ /* 0x020fe200078e02ff */
[----:B------:R-:W-:Y:S01]  /*2cc0*/  ISETP.GT.AND P1, PT, R11, 0x18, P0 ;  /* 0x000000180b00780c */ /* 0x000fe20000724270 */
[----:B------:R-:W-:Y:S01]  /*2cd0*/  IMAD.IADD R169, R187, 0x1, R169 ;  /* 0x00000001bba97824 */ /* 0x000fe200078e02a9 */
        /* <DEDUP_REMOVED lines=9> */
.L_x_44:
[----:B------:R-:W-:Y:S05]  /*2d70*/  BSYNC B1 ;  /* 0x0000000000017941 */ /* 0x000fea0003800000 */
.L_x_43:
        /* <DEDUP_REMOVED lines=16> */
.L_x_46:
[----:B------:R-:W-:Y:S05]  /*2e80*/  BSYNC B1 ;  /* 0x0000000000017941 */ /* 0x000fea0003800000 */
.L_x_45:
[----:B-----5:R-:W-:Y:S01]  /*2e90*/  IMAD R102, R185, R14, RZ ;  /* 0x0000000eb9667224 */ /* 0x020fe200078e02ff */
[----:B------:R-:W-:Y:S01]  /*2ea0*/  LEA.HI.X R183, R17, UR11, R178, 0x2, P5 ;  /* 0x0000000b11b77c11 */ /* 0x000fe2000a8f14b2 */
[----:B------:R-:W-:Y:S02]  /*2eb0*/  IMAD.MOV.U32 R191, RZ, RZ, R185 ;  /* 0x000000ffffbf7224 */ /* 0x000fe400078e00b9 */
[----:B------:R-:W-:-:S05]  /*2ec0*/  IMAD R17, R103, R15, R102 ;  /* 0x0000000f67117224 */ /* 0x000fca00078e0266 */
[----:B------:R1:W-:Y:S04]  /*2ed0*/  @P6 STG.E desc[UR14][R168.64+0x20], R17 ;  /* 0x00002011a8006986 */ /* 0x0003e8000c10190e */
[----:B------:R2:W4:Y:S01]  /*2ee0*/  @P1 LDG.E.LTC128B R191, desc[UR14][R182.64] ;  /* 0x0000000eb6bf1981 */ /* 0x000522000c1e1920 */
[----:B------:R-:W-:Y:S01]  /*2ef0*/  IMAD.WIDE.U32 R176, R22, 0x7, R176 ;  /* 0x0000000716b07825 */ /* 0x000fe200078e00b0 */
[-C--:B------:R-:W-:Y:S01]  /*2f00*/  IADD3 R186, P5, R186, R22.reuse, RZ ;  /* 0x00000016baba7210 */ /* 0x080fe20007fbe0ff */
[----:B------:R-:W-:Y:S01]  /*2f10*/  BSSY B1, `(.L_x_47) ;  /* 0x000001d000017945 */ /* 0x000fe20003800000 */
[----:B------:R-:W-:Y:S01]  /*2f20*/  SHF.L.U64.HI R193, R152, 0x7, R153 ;  /* 0x0000000798c17819 */ /* 0x000fe20000010299 */
[----:B------:R-:W-:Y:S01]  /*2f30*/  IMAD.WIDE.U32 R174, R22, 0x7, R174 ;  /* 0x0000000716ae7825 */ /* 0x000fe200078e00ae */
[----:B------:R-:W-:-:S03]  /*2f40*/  IADD3 R178, P4, R176, R22, RZ ;  /* 0x00000016b0b27210 */ /* 0x000fc60007f9e0ff */
[----:B------:R-:W-:Y:S01]  /*2f50*/  IMAD.X R187, R188, 0x1, R23, P5 ;  /* 0x00000001bcbb7824 */ /* 0x000fe200028e0617 */
[----:B0-----:R-:W-:Y:S01]  /*2f60*/  IADD3.X R179, R23, R16, R177, P4, !PT ;  /* 0x0000001017b37210 */ /* 0x001fe200027fe4b1 */
[----:B--2---:R-:W-:Y:S01]  /*2f70*/  IMAD.SHL.U32 R183, R152, 0x80, RZ ;  /* 0x0000008098b77824 */ /* 0x004fe200078e00ff */
[----:B-1----:R-:W-:Y:S02]  /*2f80*/  IADD3 R17, P5, R186, R20, RZ ;  /* 0x00000014ba117210 */ /* 0x002fe40007fbe0ff */
        /* <DEDUP_REMOVED lines=15> */
[----:B------:R-:W-:-:S03]  /*3080*/  IADD3.X R189, R155, R7, R175, P6, !PT ;  /* 0x000000079bbd7210 */ /* 0x000fc600037fe4af */
[----:B----4-:R-:W-:-:S04]  /*3090*/  IMAD R17, R191, R14, RZ ;  /* 0x0000000ebf117224 */ /* 0x010fc800078e02ff */
[----:B------:R-:W-:-:S05]  /*30a0*/  IMAD R17, R104, R15, R17 ;  /* 0x0000000f68117224 */ /* 0x000fca00078e0211 */
[----:B------:R0:W-:Y:S01]  /*30b0*/  @P1 STG.E desc[UR14][R176.64], R17 ;  /* 0x00000011b0001986 */ /* 0x0001e2000c10190e */
[----:B------:R-:W-:Y:S05]  /*30c0*/  @!P4 BRA `(.L_x_48) ;  /* 0x000000000004c947 */ /* 0x000fea0003800000 */
[----:B------:R1:W5:Y:S02]  /*30d0*/  LDG.E.LTC128B R191, desc[UR14][R102.64] ;  /* 0x0000000e66bf7981 */ /* 0x000364000c1e1920 */
.L_x_48:
[----:B------:R-:W-:Y:S05]  /*30e0*/  BSYNC B1 ;  /* 0x0000000000017941 */ /* 0x000fea0003800000 */
.L_x_47:
        /* <DEDUP_REMOVED lines=12> */
.L_x_50:
[----:B------:R-:W-:Y:S05]  /*31b0*/  BSYNC B1 ;  /* 0x0000000000017941 */ /* 0x000fea0003800000 */
.L_x_49:
[----:B------:R-:W-:Y:S01]  /*31c0*/  ISETP.GT.AND P6, PT, R11, 0x21, P0 ;  /* 0x000000210b00780c */ /* 0x000fe200007c4270 */
[----:B-----5:R-:W-:Y:S01]  /*31d0*/  IMAD R17, R191, R14, RZ ;  /* 0x0000000ebf117224 */ /* 0x020fe200078e02ff */
[----:B0-----:R-:W-:Y:S01]  /*31e0*/  IADD3 R105, R8, R183, RZ ;  /* 0x000000b708697210 */ /* 0x001fe20007ffe0ff */
[----:B------:R-:W-:Y:S01]  /*31f0*/  IMAD.WIDE.U32 R186, R22, 0x7, R186 ;  /* 0x0000000716ba7825 */ /* 0x000fe200078e00ba */
[----:B------:R-:W-:Y:S01]  /*3200*/  LEA R104, P5, R182, UR10, 0x2 ;  /* 0x0000000ab6687c11 */ /* 0x000fe2000f8a10ff */
[----:B------:R-:W-:Y:S02]  /*3210*/  BSSY B1, `(.L_x_51) ;  /* 0x000000c000017945 */ /* 0x000fe40003800000 */
[----:B------:R-:W-:Y:S01]  /*3220*/  IMAD R185, R106, R15, R17 ;  /* 0x0000000f6ab97224 */ /* 0x000fe200078e0211 */
[----:B------:R-:W-:Y:S01]  /*3230*/  IADD3 R183, P4, R20, R186, RZ ;  /* 0x000000ba14b77210 */ /* 0x000fe20007f9e0ff */
        /* <DEDUP_REMOVED lines=9> */
.L_x_52:
[----:B------:R-:W-:Y:S05]  /*32d0*/  BSYNC B1 ;  /* 0x0000000000017941 */ /* 0x000fea0003800000 */
.L_x_51:
[----:B-----5:R-:W-:Y:S01]  /*32e0*/  IMAD R106, R17, R14, RZ ;  /* 0x0000000e116a7224 */ /* 0x020fe200078e02ff */
[----:B------:R-:W-:-:S03]  /*32f0*/  LEA.HI.X R189, R183, UR11, R182, 0x2, P5 ;  /* 0x0000000bb7bd7c11 */ /* 0x000fc6000a8f14b6 */
[----:B------:R-:W-:-:S05]  /*3300*/  IMAD R191, R107, R15, R106 ;  /* 0x0000000f6bbf7224 */ /* 0x000fca00078e026a */
[----:B------:R4:W-:Y:S04]  /*3310*/  @P6 STG.E desc[UR14][R174.64+0x20], R191 ;  /* 0x000020bfae006986 */ /* 0x0009e8000c10190e */
[----:B------:R1:W3:Y:S01]  /*3320*/  @P1 LDG.E.LTC128B R17, desc[UR14][R188.64] ;  /* 0x0000000ebc111981 */ /* 0x0002e2000c1e1920 */
[C---:B------:R-:W-:Y:S01]  /*3330*/  IMAD.WIDE.U32 R178, R22.reuse, 0x7, R178 ;  /* 0x0000000716b27825 */ /* 0x040fe200078e00b2 */
[----:B------:R-:W-:Y:S03]  /*3340*/  BSSY B1, `(.L_x_53) ;  /* 0x000001d000017945 */ /* 0x000fe60003800000 */
[----:B------:R-:W-:Y:S01]  /*3350*/  IMAD.WIDE.U32 R180, R22, 0x7, R180 ;  /* 0x0000000716b47825 */ /* 0x000fe200078e00b4 */
[----:B------:R-:W-:-:S03]  /*3360*/  IADD3 R182, P4, R178, R22, RZ ;  /* 0x00000016b2b67210 */ /* 0x000fc60007f9e0ff */
[----:B------:R-:W-:Y:S01]  /*3370*/  IMAD R195, R153, 0xa0, RZ ;  /* 0x000000a099c37824 */ /* 0x000fe200078e02ff */
[----:B------:R-:W-:Y:S02]  /*3380*/  IADD3.X R183, R23, R16, R179, P4, !PT ;  /* 0x0000001017b77210 */ /* 0x000fe400027fe4b3 */
[-C--:B------:R-:W-:Y:S01]  /*3390*/  IADD3 R184, P4, R180, R22.reuse, RZ ;  /* 0x00000016b4b87210 */ /* 0x080fe20007f9e0ff */
[----:B------:R-:W-:-:S03]  /*33a0*/  IMAD.WIDE.U32 R106, R9, R22, R182 ;  /* 0x00000016096a7225 */ /* 0x000fc600078e00b6 */
[----:B0-----:R-:W-:Y:S02]  /*33b0*/  IADD3.X R185, R23, R16, R181, P4, !PT ;  /* 0x0000001017b97210 */ /* 0x001fe400027fe4b5 */
[----:B------:R-:W-:Y:S01]  /*33c0*/  IADD3 R186, P4, R186, R22, RZ ;  /* 0x00000016baba7210 */ /* 0x000fe20007f9e0ff */
[----:B------:R-:W-:Y:S01]  /*33d0*/  IMAD.WIDE.U32 R180, R152, 0xa0, R172 ;  /* 0x000000a098b47825 */ /* 0x000fe200078e00ac */
[----:B------:R-:W-:-:S03]  /*33e0*/  IADD3 R190, P6, R154, R106, RZ ;  /* 0x0000006a9abe7210 */ /* 0x000fc60007fde0ff */
[----:B------:R-:W-:Y:S01]  /*33f0*/  IMAD.IADD R181, R181, 0x1, R195 ;  /* 0x00000001b5b57824 */ /* 0x000fe200078e02c3 */
[----:B----4-:R-:W-:Y:S01]  /*3400*/  IADD3.X R191, R155, R7, R107, P6, !PT ;  /* 0x000000079bbf7210 */ /* 0x010fe200037fe46b */
[----:B------:R-:W-:Y:S01]  /*3410*/  IMAD.X R187, R192, 0x1, R23, P4 ;  /* 0x00000001c0bb7824 */ /* 0x000fe200020e0617 */
[----:B------:R-:W-:Y:S01]  /*3420*/  ISETP.GT.AND P4, PT, R11, 0x29, P2 ;  /* 0x000000290b00780c */ /* 0x000fe20001784270 */
[----:B------:R-:W-:Y:S01]  /*3430*/  IMAD.WIDE.U32 R178, R9, R22, R184 ;  /* 0x0000001609b27225 */ /* 0x000fe200078e00b8 */
[----:B------:R-:W-:-:S03]  /*3440*/  IADD3 R192, P5, R186, R20, RZ ;  /* 0x00000014bac07210 */ /* 0x000fc60007fbe0ff */
[----:B------:R-:W-:Y:S01]  /*3450*/  IMAD.WIDE.U32 R190, R5, UR8, R190 ;  /* 0x0000000805be7c25 */ /* 0x000fe2000f8e00be */
[----:B-1----:R-:W-:-:S03]  /*3460*/  IADD3 R188, P6, R154, R178, RZ ;  /* 0x000000b29abc7210 */ /* 0x002fc60007fde0ff */
[----:B------:R-:W-:Y:S01]  /*3470*/  IMAD.X R193, R187, 0x1, R19, P5 ;  /* 0x00000001bbc17824 */ /* 0x000fe200028e0613 */
[----:B------:R-:W-:Y:S02]  /*3480*/  LEA R106, P5, R192, UR10, 0x2 ;  /* 0x0000000ac06a7c11 */ /* 0x000fe4000f8a10ff */
[----:B------:R-:W-:Y:S01]  /*3490*/  IADD3.X R189, R155, R7, R179, P6, !PT ;  /* 0x000000079bbd7210 */ /* 0x000fe200037fe4b3 */
[----:B------:R-:W-:-:S04]  /*34a0*/  IMAD.WIDE.U32 R178, R152, 0xa0, R162 ;  /* 0x000000a098b27825 */ /* 0x000fc800078e00a2 */
[----:B---3--:R-:W-:-:S04]  /*34b0*/  IMAD R107, R17, R14, RZ ;  /* 0x0000000e116b7224 */ /* 0x008fc800078e02ff */
[----:B------:R-:W-:Y:S01]  /*34c0*/  IMAD R197, R108, R15, R107 ;  /* 0x0000000f6cc57224 */ /* 0x000fe200078e026b */
[----:B------:R-:W-:-:S04]  /*34d0*/  LEA.HI.X R107, R192, UR11, R193, 0x2, P5 ;  /* 0x0000000bc06b7c11 */ /* 0x000fc8000a8f14c1 */
[----:B------:R0:W-:Y:S01]  /*34e0*/  @P1 STG.E desc[UR14][R180.64], R197 ;  /* 0x000000c5b4001986 */ /* 0x0001e2000c10190e */
[----:B------:R-:W-:Y:S05]  /*34f0*/  @!P4 BRA `(.L_x_54) ;  /* 0x000000000004c947 */ /* 0x000fea0003800000 */
[----:B------:R1:W5:Y:S02]  /*3500*/  LDG.E.LTC128B R17, desc[UR14][R106.64] ;  /* 0x0000000e6a117981 */ /* 0x000364000c1e1920 */
.L_x_54:
[----:B------:R-:W-:Y:S05]  /*3510*/  BSYNC B1 ;  /* 0x0000000000017941 */ /* 0x000fea0003800000 */
.L_x_53:
[----:B-----5:R-:W-:Y:S01]  /*3520*/  IMAD R108, R17, R14, RZ ;  /* 0x0000000e116c7224 */ /* 0x020fe200078e02ff */
[----:B------:R-:W-:Y:S01]  /*3530*/  ISETP.GT.AND P1, PT, R11, 0x28, P0 ;  /* 0x000000280b00780c */ /* 0x000fe20000724270 */
[----:B------:R-:W-:Y:S01]  /*3540*/  IMAD.IADD R179, R195, 0x1, R179 ;  /* 0x00000001c3b37824 */ /* 0x000fe200078e02b3 */
[----:B-1----:R-:W-:Y:S01]  /*3550*/  LEA R106, P5, R190, UR10, 0x2 ;  /* 0x0000000abe6a7c11 */ /* 0x002fe2000f8a10ff */
[----:B------:R-:W-:Y:S01]  /*3560*/  IMAD R109, R109, R15, R108 ;  /* 0x0000000f6d6d7224 */ /* 0x000fe200078e026c */
[----:B------:R-:W-:Y:S01]  /*3570*/  BSSY B1, `(.L_x_55) ;  /* 0x0000007000017945 */ /* 0x000fe20003800000 */
[----:B------:R-:W-:Y:S02]  /*3580*/  IMAD.IADD R107, R8, 0x1, R191 ;  /* 0x00000001086b7824 */ /* 0x000fe400078e02bf */
[----:B------:R-:W-:Y:S01]  /*3590*/  IMAD.WIDE.U32 R188, R5, UR8, R188 ;  /* 0x0000000805bc7c25 */ /* 0x000fe2000f8e00bc */
[----:B------:R1:W-:Y:S02]  /*35a0*/  @P4 STG.E desc[UR14][R178.64], R109 ;  /* 0x0000006db2004986 */ /* 0x0003e4000c10190e */
[----:B------:R-:W-:-:S03]  /*35b0*/  LEA.HI.X R107, R190, UR11, R107, 0x2, P5 ;  /* 0x0000000bbe6b7c11 */ /* 0x000fc6000a8f146b */
[----:B------:R-:W-:Y:S05]  /*35c0*/  @!P1 BRA `(.L_x_56) ;  /* 0x0000000000049947 */ /* 0x000fea0003800000 */
[----:B------:R3:W5:Y:S02]  /*35d0*/  LDG.E.LTC128B R17, desc[UR14][R106.64+0x20] ;  /* 0x0000200e6a117981 */ /* 0x000764000c1e1920 */
.L_x_56:
[----:B------:R-:W-:Y:S05]  /*35e0*/  BSYNC B1 ;  /* 0x0000000000017941 */ /* 0x000fea0003800000 */
.L_x_55:
[----:B------:R-:W-:Y:S01]  /*35f0*/  ISETP.GT.AND P6, PT, R11, 0x29, P0 ;  /* 0x000000290b00780c */ /* 0x000fe200007c4270 */
[----:B-----5:R-:W-:Y:S01]  /*3600*/  IMAD R108, R17, R14, RZ ;  /* 0x0000000e116c7224 */ /* 0x020fe200078e02ff */
[----:B------:R-:W-:Y:S01]  /*3610*/  BSSY B1, `(.L_x_57) ;  /* 0x000000e000017945 */ /* 0x000fe20003800000 */
[----:B------:R-:W-:-:S04]  /*3620*/  IMAD.WIDE.U32 R190, R22, 0x7, R186 ;  /* 0x0000000716be7825 */ /* 0x000fc800078e00ba */
[----:B-1----:R-:W-:Y:S01]  /*3630*/  IMAD.IADD R109, R8, 0x1, R189 ;  /* 0x00000001086d7824 */ /* 0x002fe200078e02bd */
[----:B------:R-:W-:Y:S01]  /*3640*/  IADD3 R186, P4, R20, R190, RZ ;  /* 0x000000be14ba7210 */ /* 0x000fe20007f9e0ff */
[----:B------:R-:W-:Y:S01]  /*3650*/  IMAD R189, R110, R15, R108 ;  /* 0x0000000f6ebd7224 */ /* 0x000fe200078e026c */
[----:B------:R-:W-:Y:S01]  /*3660*/  LEA R108, P5, R188, UR10, 0x2 ;  /* 0x0000000abc6c7c11 */ /* 0x000fe2000f8a10ff */
[----:B------:R-:W-:-:S03]  /*3670*/  IMAD.IADD R194, R16, 0x1, R191 ;  /* 0x0000000110c27824 */ /* 0x000fc600078e02bf */
[----:B------:R-:W-:Y:S01]  /*3680*/  LEA.HI.X R109, R188, UR11, R109, 0x2, P5 ;  /* 0x0000000bbc6d7c11 */ /* 0x000fe2000a8f146d */
[----:B------:R1:W-:Y:S01]  /*3690*/  @P1 STG.E desc[UR14][R180.64+0x20], R189 ;  /* 0x000020bdb4001986 */ /* 0x0003e2000c10190e */
[----:B------:R-:W-:Y:S01]  /*36a0*/  ISETP.GT.AND P1, PT, R11, 0x30, P2 ;  /* 0x000000300b00780c */ /* 0x000fe20001724270 */
[----:B------:R-:W-:Y:S01]  /*36b0*/  IMAD.X R187, R194, 0x1, R19, P4 ;  /* 0x00000001c2bb7824 */ /* 0x000fe200020e0613 */
[----:B------:R-:W-:Y:S01]  /*36c0*/  LEA R192, P5, R186, UR10, 0x2 ;  /* 0x0000000abac07c11 */ /* 0x000fe2000f8a10ff */
[----:B------:R-:W-:-:S12]  /*36d0*/  @!P6 BRA `(.L_x_58) ;  /* 0x000000000004e947 */ /* 0x000fd80003800000 */
[----:B------:R4:W5:Y:S02]  /*36e0*/  LDG.E.LTC128B R17, desc[UR14][R108.64+0x20] ;  /* 0x0000200e6c117981 */ /* 0x000964000c1e1920 */
.L_x_58:
[----:B------:R-:W-:Y:S05]  /*36f0*/  BSYNC B1 ;  /* 0x0000000000017941 */ /* 0x000fea0003800000 */
.L_x_57:
        /* <DEDUP_REMOVED lines=10> */
[----:B-1----:R-:W-:Y:S02]  /*37a0*/  IADD3.X R189, R23, R16, R183, P4, !PT ;  /* 0x0000001017bd7210 */ /* 0x002fe400027fe4b7 */
[-C--:B------:R-:W-:Y:S01]  /*37b0*/  IADD3 R186, P4, R184, R22.reuse, RZ ;  /* 0x00000016b8ba7210 */ /* 0x080fe20007f9e0ff */
[----:B------:R-:W-:-:S03]  /*37c0*/  IMAD.WIDE.U32 R110, R9, R22, R188 ;  /* 0x00000016096e7225 */ /* 0x000fc600078e00bc */
[----:B------:R-:W-:Y:S02]  /*37d0*/  IADD3.X R187, R23, R16, R185, P4, !PT ;  /* 0x0000001017bb7210 */ /* 0x000fe400027fe4b9 */
[----:B------:R-:W-:Y:S01]  /*37e0*/  IADD3 R190, P4, R190, R22, RZ ;  /* 0x00000016bebe7210 */ /* 0x000fe20007f9e0ff */
[----:B------:R-:W-:Y:S01]  /*37f0*/  IMAD.WIDE.U32 R184, R152, 0xc0, R172 ;  /* 0x000000c098b87825 */ /* 0x000fe200078e00ac */
[----:B------:R-:W-:Y:S02]  /*3800*/  IADD3 R110, P6, R154, R110, RZ ;  /* 0x0000006e9a6e7210 */ /* 0x000fe40007fde0ff */
[----:B0-----:R-:W-:Y:S01]  /*3810*/  IADD3 R195, P5, R190, R20, RZ ;  /* 0x00000014bec37210 */ /* 0x001fe20007fbe0ff */
[----:B------:R-:W-:Y:S01]  /*3820*/  IMAD.X R191, R194, 0x1, R23, P4 ;  /* 0x00000001c2bf7824 */ /* 0x000fe200020e0617 */
[----:B------:R-:W-:Y:S01]  /*3830*/  ISETP.GT.AND P4, PT, R11, 0x31, P2 ;  /* 0x000000310b00780c */ /* 0x000fe20001784270 */
[----:B------:R-:W-:Y:S01]  /*3840*/  IMAD.IADD R185, R185, 0x1, R199 ;  /* 0x00000001b9b97824 */ /* 0x000fe200078e02c7 */
[----:B------:R-:W-:Y:S01]  /*3850*/  IADD3.X R111, R155, R7, R111, P6, !PT ;  /* 0x000000079b6f7210 */ /* 0x000fe200037fe46f */
[----:B------:R-:W-:-:S04]  /*3860*/  IMAD.WIDE.U32 R182, R9, R22, R186 ;  /* 0x0000001609b67225 */ /* 0x000fc800078e00ba */
[----:B------:R-:W-:Y:S01]  /*3870*/  IMAD.X R196, R191, 0x1, R19, P5 ;  /* 0x00000001bfc47824 */ /* 0x000fe200028e0613 */
[----:B--2---:R-:W-:Y:S02]  /*3880*/  IADD3 R192, P6, R154, R182, RZ ;  /* 0x000000b69ac07210 */ /* 0x004fe40007fde0ff */
[----:B------:R-:W-:Y:S02]  /*3890*/  LEA R182, P5, R195, UR10, 0x2 ;  /* 0x0000000ac3b67c11 */ /* 0x000fe4000f8a10ff */
[----:B------:R-:W-:Y:S02]  /*38a0*/  IADD3.X R193, R155, R7, R183, P6, !PT ;  /* 0x000000079bc17210 */ /* 0x000fe400037fe4b7 */
[----:B------:R-:W-:Y:S01]  /*38b0*/  LEA.HI.X R183, R195, UR11, R196, 0x2, P5 ;  /* 0x0000000bc3b77c11 */ /* 0x000fe2000a8f14c4 */
[----:B------:R-:W-:-:S04]  /*38c0*/  IMAD.WIDE.U32 R196, R5, UR8, R110 ;  /* 0x0000000805c47c25 */ /* 0x000fc8000f8e006e */
[----:B---3--:R-:W-:-:S04]  /*38d0*/  IMAD R194, R17, R14, RZ ;  /* 0x0000000e11c27224 */ /* 0x008fc800078e02ff */
[----:B------:R-:W-:Y:S02]  /*38e0*/  IMAD R201, R112, R15, R194 ;  /* 0x0000000f70c97224 */ /* 0x000fe400078e02c2 */
[----:B------:R-:W-:-:S03]  /*38f0*/  IMAD.WIDE.U32 R194, R152, 0xc0, R162 ;  /* 0x000000c098c27825 */ /* 0x000fc600078e00a2 */
[----:B------:R0:W-:Y:S01]  /*3900*/  @P1 STG.E desc[UR14][R184.64], R201 ;  /* 0x000000c9b8001986 */ /* 0x0001e2000c10190e */
[----:B------:R-:W-:Y:S05]  /*3910*/  @!P4 BRA `(.L_x_60) ;  /* 0x000000000004c947 */ /* 0x000fea0003800000 */
[----:B------:R1:W5:Y:S02]  /*3920*/  LDG.E.LTC128B R17, desc[UR14][R182.64] ;  /* 0x0000000eb6117981 */ /* 0x000364000c1e1920 */
.L_x_60:
[----:B------:R-:W-:Y:S05]  /*3930*/  BSYNC B1 ;  /* 0x0000000000017941 */ /* 0x000fea0003800000 */
.L_x_59:
[----:B-----5:R-:W-:Y:S01]  /*3940*/  IMAD R112, R17, R14, RZ ;  /* 0x0000000e11707224 */ /* 0x020fe200078e02ff */
[----:B------:R-:W-:Y:S01]  /*3950*/  ISETP.GT.AND P1, PT, R11, 0x30, P0 ;  /* 0x000000300b00780c */ /* 0x000fe20000724270 */
[----:B-1----:R-:W-:Y:S01]  /*3960*/  IMAD.IADD R183, R199, 0x1, R195 ;  /* 0x00000001c7b77824 */ /* 0x002fe200078e02c3 */
[----:B------:R-:W-:Y:S01]  /*3970*/  LEA R110, P5, R196, UR10, 0x2 ;  /* 0x0000000ac46e7c11 */ /* 0x000fe2000f8a10ff */
[----:B------:R-:W-:Y:S01]  /*3980*/  IMAD R113, R113, R15, R112 ;  /* 0x0000000f71717224 */ /* 0x000fe200078e0270 */
[----:B------:R-:W-:Y:S01]  /*3990*/  BSSY B1, `(.L_x_61) ;  /* 0x0000008000017945 */ /* 0x000fe20003800000 */
[----:B------:R-:W-:Y:S02]  /*39a0*/  IMAD.MOV.U32 R182, RZ, RZ, R194 ;  /* 0x000000ffffb67224 */ /* 0x000fe400078e00c2 */
[----:B------:R-:W-:Y:S02]  /*39b0*/  IMAD.IADD R111, R8, 0x1, R197 ;  /* 0x00000001086f7824 */ /* 0x000fe400078e02c5 */
[----:B------:R-:W-:Y:S01]  /*39c0*/  IMAD.WIDE.U32 R192, R5, UR8, R192 ;  /* 0x0000000805c07c25 */ /* 0x000fe2000f8e00c0 */
[----:B------:R1:W-:Y:S02]  /*39d0*/  @P4 STG.E desc[UR14][R182.64], R113 ;  /* 0x00000071b6004986 */ /* 0x0003e4000c10190e */
[----:B------:R-:W-:Y:S01]  /*39e0*/  LEA.HI.X R111, R196, UR11, R111, 0x2, P5 ;  /* 0x0000000bc46f7c11 */ /* 0x000fe2000a8f146f */
[----:B------:R-:W-:Y:S06]  /*39f0*/  @!P1 BRA `(.L_x_62) ;  /* 0x0000000000049947 */ /* 0x000fec0003800000 */
[----:B------:R2:W5:Y:S02]  /*3a00*/  LDG.E.LTC128B R17, desc[UR14][R110.64+0x20] ;  /* 0x0000200e6e117981 */ /* 0x000564000c1e1920 */
.L_x_62:
[----:B------:R-:W-:Y:S05]  /*3a10*/  BSYNC B1 ;  /* 0x0000000000017941 */ /* 0x000fea0003800000 */
.L_x_61:
        /* <DEDUP_REMOVED lines=16> */
.L_x_64:
[----:B------:R-:W-:Y:S05]  /*3b20*/  BSYNC B1 ;  /* 0x0000000000017941 */ /* 0x000fea0003800000 */
.L_x_63:
[----:B-----5:R-:W-:Y:S01]  /*3b30*/  IMAD R114, R17, R14, RZ ;  /* 0x0000000e11727224 */ /* 0x020fe200078e02ff */
[----:B------:R-:W-:-:S03]  /*3b40*/  LEA.HI.X R197, R190, UR11, R191, 0x2, P5 ;  /* 0x0000000bbec57c11 */ /* 0x000fc6000a8f14bf */
[----:B------:R-:W-:-:S05]  /*3b50*/  IMAD R115, R115, R15, R114 ;  /* 0x0000000f73737224 */ /* 0x000fca00078e0272 */
[----:B------:R0:W-:Y:S04]  /*3b60*/  @P6 STG.E desc[UR14][R182.64+0x20], R115 ;  /* 0x00002073b6006986 */ /* 0x0001e8000c10190e */
[----:B------:R2:W4:Y:S01]  /*3b70*/  @P1 LDG.E.LTC128B R17, desc[UR14][R196.64] ;  /* 0x0000000ec4111981 */ /* 0x000522000c1e1920 */
[C---:B------:R-:W-:Y:S01]  /*3b80*/  IMAD.WIDE.U32 R188, R22.reuse, 0x7, R188 ;  /* 0x0000000716bc7825 */ /* 0x040fe200078e00bc */
[----:B------:R-:W-:Y:S03]  /*3b90*/  BSSY B1, `(.L_x_65) ;  /* 0x000001d000017945 */ /* 0x000fe60003800000 */
[----:B------:R-:W-:Y:S01]  /*3ba0*/  IMAD.WIDE.U32 R186, R22, 0x7, R186 ;  /* 0x0000000716ba7825 */ /* 0x000fe200078e00ba */
[----:B------:R-:W-:-:S03]  /*3bb0*/  IADD3 R192, P4, R188, R22, RZ ;  /* 0x00000016bcc07210 */ /* 0x000fc60007f9e0ff */
[----:B------:R-:W-:Y:S01]  /*3bc0*/  IMAD R203, R153, 0xe0, RZ ;  /* 0x000000e099cb7824 */ /* 0x000fe200078e02ff */
[----:B-1----:R-:W-:Y:S01]  /*3bd0*/  IADD3.X R193, R23, R16, R189, P4, !PT ;  /* 0x0000001017c17210 */ /* 0x002fe200027fe4bd */
[----:B------:R-:W-:Y:S01]  /*3be0*/  IMAD.WIDE.U32 R188, R152, 0xe0, R172 ;  /* 0x000000e098bc7825 */ /* 0x000fe200078e00ac */
[----:B------:R-:W-:-:S03]  /*3bf0*/  IADD3 R190, P4, R186, R22, RZ ;  /* 0x00000016babe7210 */ /* 0x000fc60007f9e0ff */
[----:B------:R-:W-:Y:S01]  /*3c00*/  IMAD.IADD R189, R189, 0x1, R203 ;  /* 0x00000001bdbd7824 */ /* 0x000fe200078e02cb */
[----:B------:R-:W-:Y:S01]  /*3c10*/  IADD3.X R191, R23, R16, R187, P4, !PT ;  /* 0x0000001017bf7210 */ /* 0x000fe200027fe4bb */
[-C--:B------:R-:W-:Y:S01]  /*3c20*/  IMAD.WIDE.U32 R186, R9, R22.reuse, R192 ;  /* 0x0000001609ba7225 */ /* 0x080fe200078e00c0 */
[----:B------:R-:W-:-:S03]  /*3c30*/  IADD3 R194, P4, R194, R22, RZ ;  /* 0x00000016c2c27210 */ /* 0x000fc60007f9e0ff */
[----:B0-----:R-:W-:Y:S01]  /*3c40*/  IMAD.WIDE.U32 R114, R9, R22, R190 ;  /* 0x0000001609727225 */ /* 0x001fe200078e00be */
[----:B------:R-:W-:Y:S02]  /*3c50*/  IADD3 R186, P6, R154, R186, RZ ;  /* 0x000000ba9aba7210 */ /* 0x000fe40007fde0ff */
[----:B------:R-:W-:Y:S01]  /*3c60*/  IADD3 R199, P5, R194, R20, RZ ;  /* 0x00000014c2c77210 */ /* 0x000fe20007fbe0ff */
[----:B------:R-:W-:Y:S01]  /*3c70*/  IMAD.X R195, R198, 0x1, R23, P4 ;  /* 0x00000001c6c37824 */ /* 0x000fe200020e0617 */
[----:B------:R-:W-:Y:S02]  /*3c80*/  ISETP.GT.AND P4, PT, R11, 0x39, P2 ;  /* 0x000000390b00780c */ /* 0x000fe40001784270 */
[----:B------:R-:W-:Y:S01]  /*3c90*/  IADD3.X R187, R155, R7, R187, P6, !PT ;  /* 0x000000079bbb7210 */ /* 0x000fe200037fe4bb */
[----:B------:R-:W-:Y:S01]  /*3ca0*/  IMAD.X R200, R195, 0x1, R19, P5 ;  /* 0x00000001c3c87824 */ /* 0x000fe200028e0613 */
[----:B--2---:R-:W-:Y:S02]  /*3cb0*/  IADD3 R196, P6, R154, R114, RZ ;  /* 0x000000729ac47210 */ /* 0x004fe40007fde0ff */
[----:B------:R-:W-:-:S02]  /*3cc0*/  LEA R114, P5, R199, UR10, 0x2 ;  /* 0x0000000ac7727c11 */ /* 0x000fc4000f8a10ff */
[----:B------:R-:W-:Y:S02]  /*3cd0*/  IADD3.X R197, R155, R7, R115, P6, !PT ;  /* 0x000000079bc57210 */ /* 0x000fe400037fe473 */
[----:B------:R-:W-:Y:S01]  /*3ce0*/  LEA.HI.X R115, R199, UR11, R200, 0x2, P5 ;  /* 0x0000000bc7737c11 */ /* 0x000fe2000a8f14c8 */
[----:B------:R-:W-:-:S04]  /*3cf0*/  IMAD.WIDE.U32 R200, R5, UR8, R186 ;  /* 0x0000000805c87c25 */ /* 0x000fc8000f8e00ba */
[----:B----4-:R-:W-:-:S04]  /*3d00*/  IMAD R198, R17, R14, RZ ;  /* 0x0000000e11c67224 */ /* 0x010fc800078e02ff */
[----:B------:R-:W-:Y:S02]  /*3d10*/  IMAD R205, R116, R15, R198 ;  /* 0x0000000f74cd7224 */ /* 0x000fe400078e02c6 */
[----:B------:R-:W-:-:S03]  /*3d20*/  IMAD.WIDE.U32 R198, R152, 0xe0, R162 ;  /* 0x000000e098c67825 */ /* 0x000fc600078e00a2 */
[----:B------:R0:W-:Y:S01]  /*3d30*/  @P1 STG.E desc[UR14][R188.64], R205 ;  /* 0x000000cdbc001986 */ /* 0x0001e2000c10190e */
[----:B------:R-:W-:Y:S05]  /*3d40*/  @!P4 BRA `(.L_x_66) ;  /* 0x000000000004c947 */ /* 0x000fea0003800000 */
[----:B------:R1:W5:Y:S02]  /*3d50*/  LDG.E.LTC128B R17, desc[UR14][R114.64] ;  /* 0x0000000e72117981 */ /* 0x000364000c1e1920 */
.L_x_66:
[----:B------:R-:W-:Y:S05]  /*3d60*/  BSYNC B1 ;  /* 0x0000000000017941 */ /* 0x000fea0003800000 */
.L_x_65:
[----:B-----5:R-:W-:Y:S01]  /*3d70*/  IMAD R116, R17, R14, RZ ;  /* 0x0000000e11747224 */ /* 0x020fe200078e02ff */
[----:B------:R-:W-:Y:S01]  /*3d80*/  ISETP.GT.AND P1, PT, R11, 0x38, P0 ;  /* 0x000000380b00780c */ /* 0x000fe20000724270 */
[----:B------:R-:W-:Y:S01]  /*3d90*/  IMAD.IADD R187, R203, 0x1, R199 ;  /* 0x00000001cbbb7824 */ /* 0x000fe200078e02c7 */
[----:B-1----:R-:W-:Y:S01]  /*3da0*/  IADD3 R115, R8, R201, RZ ;  /* 0x000000c908737210 */ /* 0x002fe20007ffe0ff */
[----:B------:R-:W-:Y:S01]  /*3db0*/  IMAD R117, R117, R15, R116 ;  /* 0x0000000f75757224 */ /* 0x000fe200078e0274 */
[C---:B------:R-:W-:Y:S01]  /*3dc0*/  LEA R114, P5, R200.reuse, UR10, 0x2 ;  /* 0x0000000ac8727c11 */ /* 0x040fe2000f8a10ff */
[----:B------:R-:W-:Y:S01]  /*3dd0*/  IMAD.MOV.U32 R186, RZ, RZ, R198 ;  /* 0x000000ffffba7224 */ /* 0x000fe200078e00c6 */
[----:B------:R-:W-:Y:S01]  /*3de0*/  BSSY B1, `(.L_x_67) ;  /* 0x0000006000017945 */ /* 0x000fe20003800000 */
[----:B------:R-:W-:Y:S01]  /*3df0*/  IMAD.WIDE.U32 R196, R5, UR8, R196 ;  /* 0x0000000805c47c25 */ /* 0x000fe2000f8e00c4 */
[----:B------:R-:W-:Y:S02]  /*3e00*/  LEA.HI.X R115, R200, UR11, R115, 0x2, P5 ;  /* 0x0000000bc8737c11 */ /* 0x000fe4000a8f1473 */
[----:B------:R1:W-:Y:S03]  /*3e10*/  @P4 STG.E desc[UR14][R186.64], R117 ;  /* 0x00000075ba004986 */ /* 0x0003e6000c10190e */
[----:B------:R-:W-:Y:S05]  /*3e20*/  @!P1 BRA `(.L_x_68) ;  /* 0x0000000000049947 */ /* 0x000fea0003800000 */
[----:B------:R2:W5:Y:S02]  /*3e30*/  LDG.E.LTC128B R17, desc[UR14][R114.64+0x20] ;  /* 0x0000200e72117981 */ /* 0x000564000c1e1920 */
.L_x_68:
[----:B------:R-:W-:Y:S05]  /*3e40*/  BSYNC B1 ;  /* 0x0000000000017941 */ /* 0x000fea0003800000 */
.L_x_67:
        /* <DEDUP_REMOVED lines=16> */
.L_x_70:
[----:B------:R-:W-:Y:S05]  /*3f50*/  BSYNC B1 ;  /* 0x0000000000017941 */ /* 0x000fea0003800000 */
.L_x_69:
[----:B-----5:R-:W-:Y:S01]  /*3f60*/  IMAD R118, R17, R14, RZ ;  /* 0x0000000e11767224 */ /* 0x020fe200078e02ff */
[----:B------:R-:W-:-:S03]  /*3f70*/  LEA.HI.X R197, R194, UR11, R195, 0x2, P5 ;  /* 0x0000000bc2c57c11 */ /* 0x000fc6000a8f14c3 */
[----:B-1----:R-:W-:-:S05]  /*3f80*/  IMAD R201, R119, R15, R118 ;  /* 0x0000000f77c97224 */ /* 0x002fca00078e0276 */
[----:B------:R1:W-:Y:S04]  /*3f90*/  @P6 STG.E desc[UR14][R186.64+0x20], R201 ;  /* 0x000020c9ba006986 */ /* 0x0003e8000c10190e */
[----:B------:R2:W3:Y:S01]  /*3fa0*/  @P1 LDG.E.LTC128B R17, desc[UR14][R196.64] ;  /* 0x0000000ec4111981 */ /* 0x0004e2000c1e1920 */
[----:B------:R-:W-:Y:S01]  /*3fb0*/  IMAD.WIDE.U32 R192, R22, 0x7, R192 ;  /* 0x0000000716c07825 */ /* 0x000fe200078e00c0 */
[----:B0-----:R-:W-:Y:S01]  /*3fc0*/  SHF.L.U64.HI R205, R152, 0x8, R153 ;  /* 0x0000000898cd7819 */ /* 0x001fe20000010299 */
[----:B------:R-:W-:Y:S01]  /*3fd0*/  BSSY B1, `(.L_x_71) ;  /* 0x000001d000017945 */ /* 0x000fe20003800000 */
[-C--:B------:R-:W-:Y:S01]  /*3fe0*/  IADD3 R198, P6, R198, R22.reuse, RZ ;  /* 0x00000016c6c67210 */ /* 0x080fe20007fde0ff */
[----:B------:R-:W-:Y:S01]  /*3ff0*/  IMAD.SHL.U32 R199, R152, 0x100, RZ ;  /* 0x0000010098c77824 */ /* 0x000fe200078e00ff */
[----:B------:R-:W-:Y:S01]  /*4000*/  IADD3 R194, P4, R192, R22, RZ ;  /* 0x00000016c0c27210 */ /* 0x000fe20007f9e0ff */
[----:B------:R-:W-:-:S03]  /*4010*/  IMAD.WIDE.U32 R118, R22, 0x7, R190 ;  /* 0x0000000716767825 */ /* 0x000fc600078e00be */
[----:B------:R-:W-:Y:S02]  /*4020*/  IADD3 R192, P5, R199, R172, RZ ;  /* 0x000000acc7c07210 */ /* 0x000fe40007fbe0ff */
[----:B------:R-:W-:Y:S02]  /*4030*/  IADD3.X R195, R23, R16, R193, P4, !PT ;  /* 0x0000001017c37210 */ /* 0x000fe400027fe4c1 */
[----:B------:R-:W-:Y:S01]  /*4040*/  IADD3 R190, P4, R199, R162, RZ ;  /* 0x000000a2c7be7210 */ /* 0x000fe20007f9e0ff */
[----:B------:R-:W-:Y:S01]  /*4050*/  IMAD.X R193, R205, 0x1, R173, P5 ;  /* 0x00000001cdc17824 */ /* 0x000fe200028e06ad */
[-C--:B--2---:R-:W-:Y:S01]  /*4060*/  IADD3 R196, P5, R118, R22.reuse, RZ ;  /* 0x0000001676c47210 */ /* 0x084fe20007fbe0ff */
[----:B-1----:R-:W-:-:S03]  /*4070*/  IMAD.WIDE.U32 R200, R9, R22, R194 ;  /* 0x0000001609c87225 */ /* 0x002fc600078e00c2 */
[----:B------:R-:W-:Y:S01]  /*4080*/  IADD3.X R197, R23, R16, R119, P5, !PT ;  /* 0x0000001017c57210 */ /* 0x000fe20002ffe477 */
[----:B------:R-:W-:Y:S01]  /*4090*/  IMAD.X R191, R205, 0x1, R163, P4 ;  /* 0x00000001cdbf7824 */ /* 0x000fe200020e06a3 */
[----:B------:R-:W-:Y:S01]  /*40a0*/  IADD3 R204, P5, R154, R200, RZ ;  /* 0x000000c89acc7210 */ /* 0x000fe20007fbe0ff */
[----:B------:R-:W-:Y:S01]  /*40b0*/  IMAD.X R199, R202, 0x1, R23, P6 ;  /* 0x00000001cac77824 */ /* 0x000fe200030e0617 */
[----:B------:R-:W-:Y:S01]  /*40c0*/  IADD3 R203, P6, R198, R20, RZ ;  /* 0x00000014c6cb7210 */ /* 0x000fe20007fde0ff */
[----:B------:R-:W-:Y:S01]  /*40d0*/  IMAD.WIDE.U32 R118, R9, R22, R196 ;  /* 0x0000001609767225 */ /* 0x000fe200078e00c4 */
[----:B------:R-:W-:Y:S02]  /*40e0*/  IADD3.X R205, R155, R7, R201, P5, !PT ;  /* 0x000000079bcd7210 */ /* 0x000fe40002ffe4c9 */
[----:B------:R-:W-:Y:S01]  /*40f0*/  LEA R202, P4, R203, UR10, 0x2 ;  /* 0x0000000acbca7c11 */ /* 0x000fe2000f8810ff */
[----:B------:R-:W-:Y:S02]  /*4100*/  IMAD.X R200, R199, 0x1, R19, P6 ;  /* 0x00000001c7c87824 */ /* 0x000fe400030e0613 */
[----:B------:R-:W-:-:S03]  /*4110*/  IMAD.WIDE.U32 R204, R5, UR8, R204 ;  /* 0x0000000805cc7c25 */ /* 0x000fc6000f8e00cc */
[----:B------:R-:W-:Y:S02]  /*4120*/  LEA.HI.X R203, R203, UR11, R200, 0x2, P4 ;  /* 0x0000000bcbcb7c11 */ /* 0x000fe4000a0f14c8 */
[----:B------:R-:W-:Y:S02]  /*4130*/  ISETP.GT.AND P4, PT, R11, 0x41, P2 ;  /* 0x000000410b00780c */ /* 0x000fe40001784270 */
[----:B------:R-:W-:Y:S01]  /*4140*/  IADD3 R200, P5, R154, R118, RZ ;  /* 0x000000769ac87210 */ /* 0x000fe20007fbe0ff */
[----:B---3--:R-:W-:-:S04]  /*4150*/  IMAD R201, R17, R14, RZ ;  /* 0x0000000e11c97224 */ /* 0x008fc800078e02ff */
[----:B------:R-:W-:-:S05]  /*4160*/  IMAD R207, R120, R15, R201 ;  /* 0x0000000f78cf7224 */ /* 0x000fca00078e02c9 */
[----:B------:R0:W-:Y:S01]  /*4170*/  @P1 STG.E desc[UR14][R192.64], R207 ;  /* 0x000000cfc0001986 */ /* 0x0001e2000c10190e */
[----:B------:R-:W-:Y:S05]  /*4180*/  @!P4 BRA `(.L_x_72) ;  /* 0x000000000004c947 */ /* 0x000fea0003800000 */
[----:B------:R1:W5:Y:S02]  /*4190*/  LDG.E.LTC128B R17, desc[UR14][R202.64] ;  /* 0x0000000eca117981 */ /* 0x000364000c1e1920 */
.L_x_72:
[----:B------:R-:W-:Y:S05]  /*41a0*/  BSYNC B1 ;  /* 0x0000000000017941 */ /* 0x000fea0003800000 */
.L_x_71:
[----:B-----5:R-:W-:Y:S01]  /*41b0*/  IMAD R120, R17, R14, RZ ;  /* 0x0000000e11787224 */ /* 0x020fe200078e02ff */
[----:B------:R-:W-:Y:S01]  /*41c0*/  ISETP.GT.AND P1, PT, R11, 0x40, P0 ;  /* 0x000000400b00780c */ /* 0x000fe20000724270 */
[----:B------:R-:W-:Y:S01]  /*41d0*/  BSSY B1, `(.L_x_73) ;  /* 0x000000a000017945 */ /* 0x000fe20003800000 */
[----:B------:R-:W-:Y:S01]  /*41e0*/  IADD3.X R201, R155, R7, R119, P5, !PT ;  /* 0x000000079bc97210 */ /* 0x000fe20002ffe477 */
[----:B------:R-:W-:Y:S01]  /*41f0*/  IMAD R121, R121, R15, R120 ;  /* 0x0000000f79797224 */ /* 0x000fe200078e0278 */
[----:B------:R-:W-:Y:S01]  /*4200*/  LEA R118, P5, R204, UR10, 0x2 ;  /* 0x0000000acc767c11 */ /* 0x000fe2000f8a10ff */
[----:B------:R-:W-:Y:S02]  /*4210*/  IMAD.IADD R119, R8, 0x1, R205 ;  /* 0x0000000108777824 */ /* 0x000fe400078e02cd */
[----:B------:R-:W-:Y:S01]  /*4220*/  IMAD.WIDE.U32 R200, R5, UR8, R200 ;  /* 0x0000000805c87c25 */ /* 0x000fe2000f8e00c8 */
[----:B------:R2:W-:Y:S02]  /*4230*/  @P4 STG.E desc[UR14][R190.64], R121 ;  /* 0x00000079be004986 */ /* 0x0005e4000c10190e */
[----:B------:R-:W-:-:S03]  /*4240*/  LEA.HI.X R119, R204, UR11, R119, 0x2, P5 ;  /* 0x0000000bcc777c11 */ /* 0x000fc6000a8f1477 */
[----:B------:R-:W-:Y:S05]  /*4250*/  @!P1 BRA `(.L_x_74) ;  /* 0x0000000000049947 */ /* 0x000fea0003800000 */
[----:B------:R3:W5:Y:S02]  /*4260*/  LDG.E.LTC128B R17, desc[UR14][R118.64+0x20] ;  /* 0x0000200e76117981 */ /* 0x000764000c1e1920 */
.L_x_74:
[----:B------:R-:W-:Y:S05]  /*4270*/  BSYNC B1 ;  /* 0x0000000000017941 */ /* 0x000fea0003800000 */
.L_x_73:
[----:B------:R-:W-:Y:S01]  /*4280*/  ISETP.GT.AND P6, PT, R11, 0x41, P0 ;  /* 0x000000410b00780c */ /* 0x000fe200007c4270 */
[----:B-----5:R-:W-:Y:S01]  /*4290*/  IMAD R120, R17, R14, RZ ;  /* 0x0000000e11787224 */ /* 0x020fe200078e02ff */
[----:B------:R-:W-:Y:S01]  /*42a0*/  BSSY B1, `(.L_x_75) ;  /* 0x000000e000017945 */ /* 0x000fe20003800000 */
[----:B------:R-:W-:-:S04]  /*42b0*/  IMAD.WIDE.U32 R204, R22, 0x7, R198 ;  /* 0x0000000716cc7825 */ /* 0x000fc800078e00c6 */
[----:B--2---:R-:W-:Y:S01]  /*42c0*/  IMAD.IADD R121, R8, 0x1, R201 ;  /* 0x0000000108797824 */ /* 0x004fe200078e02c9 */
        /* <DEDUP_REMOVED lines=8> */
[----:B-1----:R-:W-:Y:S01]  /*4350*/  LEA R202, P5, R198, UR10, 0x2 ;  /* 0x0000000ac6ca7c11 */ /* 0x002fe2000f8a10ff */
[----:B------:R-:W-:-:S12]  /*4360*/  @!P6 BRA `(.L_x_76) ;  /* 0x000000000004e947 */ /* 0x000fd80003800000 */
[----:B------:R1:W5:Y:S02]  /*4370*/  LDG.E.LTC128B R17, desc[UR14][R120.64+0x20] ;  /* 0x0000200e78117981 */ /* 0x000364000c1e1920 */
.L_x_76:
[----:B------:R-:W-:Y:S05]  /*4380*/  BSYNC B1 ;  /* 0x0000000000017941 */ /* 0x000fea0003800000 */
.L_x_75:
        /* <DEDUP_REMOVED lines=13> */
[----:B--2---:R-:W-:Y:S02]  /*4460*/  IADD3.X R201, R23, R16, R197, P4, !PT ;  /* 0x0000001017c97210 */ /* 0x004fe400027fe4c5 */
        /* <DEDUP_REMOVED lines=8> */
[----:B---3--:R-:W-:-:S04]  /*44f0*/  IMAD.WIDE.U32 R122, R9, R22, R200 ;  /* 0x00000016097a7225 */ /* 0x008fc800078e00c8 */
[----:B------:R-:W-:Y:S01]  /*4500*/  IMAD.X R208, R205, 0x1, R19, P5 ;  /* 0x00000001cdd07824 */ /* 0x000fe200028e0613 */
[----:B----4-:R-:W-:Y:S02]  /*4510*/  IADD3 R202, P6, R154, R122, RZ ;  /* 0x0000007a9aca7210 */ /* 0x010fe40007fde0ff */
[----:B------:R-:W-:Y:S02]  /*4520*/  LEA R122, P5, R207, UR10, 0x2 ;  /* 0x0000000acf7a7c11 */ /* 0x000fe4000f8a10ff */
[----:B------:R-:W-:Y:S02]  /*4530*/  IADD3.X R203, R155, R7, R123, P6, !PT ;  /* 0x000000079bcb7210 */ /* 0x000fe400037fe47b */
[----:B------:R-:W-:Y:S01]  /*4540*/  LEA.HI.X R123, R207, UR11, R208, 0x2, P5 ;  /* 0x0000000bcf7b7c11 */ /* 0x000fe2000a8f14d0 */
[----:B------:R-:W-:-:S04]  /*4550*/  IMAD.WIDE.U32 R208, R5, UR8, R194 ;  /* 0x0000000805d07c25 */ /* 0x000fc8000f8e00c2 */
[----:B------:R-:W-:-:S04]  /*4560*/  IMAD R206, R17, R14, RZ ;  /* 0x0000000e11ce7224 */ /* 0x000fc800078e02ff */
[----:B------:R-:W-:Y:S02]  /*4570*/  IMAD R213, R124, R15, R206 ;  /* 0x0000000f7cd57224 */ /* 0x000fe400078e02ce */
[----:B------:R-:W-:-:S03]  /*4580*/  IMAD.WIDE.U32 R206, R152, 0x120, R162 ;  /* 0x0000012098ce7825 */ /* 0x000fc600078e00a2 */
[----:B------:R0:W-:Y:S01]  /*4590*/  @P1 STG.E desc[UR14][R196.64], R213 ;  /* 0x000000d5c4001986 */ /* 0x0001e2000c10190e */
[----:B------:R-:W-:Y:S05]  /*45a0*/  @!P4 BRA `(.L_x_78) ;  /* 0x000000000004c947 */ /* 0x000fea0003800000 */
[----:B------:R2:W5:Y:S02]  /*45b0*/  LDG.E.LTC128B R17, desc[UR14][R122.64] ;  /* 0x0000000e7a117981 */ /* 0x000564000c1e1920 */
.L_x_78:
[----:B------:R-:W-:Y:S05]  /*45c0*/  BSYNC B1 ;  /* 0x0000000000017941 */ /* 0x000fea0003800000 */
.L_x_77:
[----:B-----5:R-:W-:Y:S01]  /*45d0*/  IMAD R124, R17, R14, RZ ;  /* 0x0000000e117c7224 */ /* 0x020fe200078e02ff */
[----:B------:R-:W-:Y:S01]  /*45e0*/  ISETP.GT.AND P1, PT, R11, 0x48, P0 ;  /* 0x000000480b00780c */ /* 0x000fe20000724270 */
[----:B------:R-:W-:Y:S01]  /*45f0*/  IMAD.IADD R195, R211, 0x1, R207 ;  /* 0x00000001d3c37824 */ /* 0x000fe200078e02cf */
[----:B--2---:R-:W-:Y:S01]  /*4600*/  LEA R122, P5, R208, UR10, 0x2 ;  /* 0x0000000ad07a7c11 */ /* 0x004fe2000f8a10ff */
        /* <DEDUP_REMOVED lines=9> */
.L_x_80:
[----:B------:R-:W-:Y:S05]  /*46a0*/  BSYNC B1 ;  /* 0x0000000000017941 */ /* 0x000fea0003800000 */
.L_x_79:
        /* <DEDUP_REMOVED lines=16> */
.L_x_82:
[----:B------:R-:W-:Y:S05]  /*47b0*/  BSYNC B1 ;  /* 0x0000000000017941 */ /* 0x000fea0003800000 */
.L_x_81:
        /* <DEDUP_REMOVED lines=11> */
[-C--:B------:R-:W-:Y:S02]  /*4870*/  IADD3 R210, P4, R210, R22.reuse, RZ ;  /* 0x00000016d2d27210 */ /* 0x080fe40007f9e0ff */
[-C--:B------:R-:W-:Y:S01]  /*4880*/  IADD3 R204, P5, R200, R22.reuse, RZ ;  /* 0x00000016c8cc7210 */ /* 0x080fe20007fbe0ff */
[----:B------:R-:W-:-:S03]  /*4890*/  IMAD.WIDE.U32 R126, R9, R22, R202 ;  /* 0x00000016097e7225 */ /* 0x000fc600078e00ca */
[----:B--2---:R-:W-:Y:S01]  /*48a0*/  IADD3.X R205, R23, R16, R201, P5, !PT ;  /* 0x0000001017cd7210 */ /* 0x004fe20002ffe4c9 */
[----:B0-----:R-:W-:Y:S01]  /*48b0*/  IMAD.X R211, R209, 0x1, R23, P4 ;  /* 0x00000001d1d37824 */ /* 0x001fe200020e0617 */
[----:B------:R-:W-:Y:S01]  /*48c0*/  IADD3 R208, P6, R154, R126, RZ ;  /* 0x0000007e9ad07210 */ /* 0x000fe20007fde0ff */
[----:B------:R-:W-:Y:S01]  /*48d0*/  IMAD.WIDE.U32 R200, R152, 0x140, R172 ;  /* 0x0000014098c87825 */ /* 0x000fe200078e00ac */
[----:B------:R-:W-:Y:S02]  /*48e0*/  ISETP.GT.AND P4, PT, R11, 0x51, P2 ;  /* 0x000000510b00780c */ /* 0x000fe40001784270 */
[----:B------:R-:W-:Y:S01]  /*48f0*/  IADD3.X R209, R155, R7, R127, P6, !PT ;  /* 0x000000079bd17210 */ /* 0x000fe200037fe47f */
[----:B------:R-:W-:Y:S01]  /*4900*/  IMAD.IADD R201, R201, 0x1, R215 ;  /* 0x00000001c9c97824 */ /* 0x000fe200078e02d7 */
[----:B------:R-:W-:Y:S01]  /*4910*/  IADD3 R212, P5, R210, R20, RZ ;  /* 0x00000014d2d47210 */ /* 0x000fe20007fbe0ff */
[----:B------:R-:W-:-:S03]  /*4920*/  IMAD.WIDE.U32 R198, R9, R22, R204 ;  /* 0x0000001609c67225 */ /* 0x000fc600078e00cc */
[----:B------:R-:W-:Y:S01]  /*4930*/  IADD3.X R213, R211, R19, RZ, P5, !PT ;  /* 0x00000013d3d57210 */ /* 0x000fe20002ffe4ff */
[----:B------:R-:W-:Y:S01]  /*4940*/  IMAD.WIDE.U32 R208, R5, UR8, R208 ;  /* 0x0000000805d07c25 */ /* 0x000fe2000f8e00d0 */
[----:B-1----:R-:W-:Y:S02]  /*4950*/  IADD3 R206, P6, R154, R198, RZ ;  /* 0x000000c69ace7210 */ /* 0x002fe40007fde0ff */
        /* <DEDUP_REMOVED lines=9> */
.L_x_84:
[----:B------:R-:W-:Y:S05]  /*49f0*/  BSYNC B1 ;  /* 0x0000000000017941 */ /* 0x000fea0003800000 */
.L_x_83:
        /* <DEDUP_REMOVED lines=12> */
.L_x_86:
[----:B------:R-:W-:Y:S05]  /*4ac0*/  BSYNC B1 ;  /* 0x0000000000017941 */ /* 0x000fea0003800000 */
.L_x_85:
        /* <DEDUP_REMOVED lines=16> */
.L_x_88:
[----:B------:R-:W-:Y:S05]  /*4bd0*/  BSYNC B1 ;  /* 0x0000000000017941 */ /* 0x000fea0003800000 */
.L_x_87:
        /* <DEDUP_REMOVED lines=10> */
[----:B------:R-:W-:Y:S01]  /*4c80*/  IADD3.X R213, R23, R16, R131, P4, !PT ;  /* 0x0000001017d57210 */ /* 0x000fe200027fe483 */
[----:B------:R-:W-:Y:S01]  /*4c90*/  IMAD.WIDE.U32 R202, R152, 0x160, R172 ;  /* 0x0000016098ca7825 */ /* 0x000fe200078e00ac */
[-C--:B------:R-:W-:Y:S02]  /*4ca0*/  IADD3 R208, P5, R204, R22.reuse, RZ ;  /* 0x00000016ccd07210 */ /* 0x080fe40007fbe0ff */
[-C--:B------:R-:W-:Y:S01]  /*4cb0*/  IADD3 R210, P4, R210, R22.reuse, RZ ;  /* 0x00000016d2d27210 */ /* 0x080fe20007f9e0ff */
[----:B------:R-:W-:Y:S01]  /*4cc0*/  IMAD.WIDE.U32 R130, R9, R22, R212 ;  /* 0x0000001609827225 */ /* 0x000fe200078e00d4 */
[----:B-1----:R-:W-:-:S03]  /*4cd0*/  IADD3.X R209, R23, R16, R205, P5, !PT ;  /* 0x0000001017d17210 */ /* 0x002fc60002ffe4cd */
[----:B------:R-:W-:Y:S01]  /*4ce0*/  IMAD.IADD R203, R203, 0x1, R215 ;  /* 0x00000001cbcb7824 */ /* 0x000fe200078e02d7 */
[----:B------:R-:W-:Y:S01]  /*4cf0*/  IADD3 R204, P5, R154, R130, RZ ;  /* 0x000000829acc7210 */ /* 0x000fe20007fbe0ff */
[----:B0-----:R-:W-:Y:S01]  /*4d00*/  IMAD.X R211, R214, 0x1, R23, P4 ;  /* 0x00000001d6d37824 */ /* 0x001fe200020e0617 */
[----:B--2---:R-:W-:Y:S02]  /*4d10*/  IADD3 R206, P4, R210, R20, RZ ;  /* 0x00000014d2ce7210 */ /* 0x004fe40007f9e0ff */
[----:B------:R-:W-:-:S03]  /*4d20*/  IADD3.X R205, R155, R7, R131, P5, !PT ;  /* 0x000000079bcd7210 */ /* 0x000fc60002ffe483 */
[----:B------:R-:W-:Y:S01]  /*4d30*/  IMAD.X R131, R211, 0x1, R19, P4 ;  /* 0x00000001d3837824 */ /* 0x000fe200020e0613 */
[----:B------:R-:W-:Y:S01]  /*4d40*/  ISETP.GT.AND P4, PT, R11, 0x59, P2 ;  /* 0x000000590b00780c */ /* 0x000fe20001784270 */
[----:B------:R-:W-:-:S04]  /*4d50*/  IMAD.WIDE.U32 R204, R5, UR8, R204 ;  /* 0x0000000805cc7c25 */ /* 0x000fc8000f8e00cc */
[----:B----4-:R-:W-:-:S04]  /*4d60*/  IMAD R130, R17, R14, RZ ;  /* 0x0000000e11827224 */ /* 0x010fc800078e02ff */
[----:B------:R-:W-:Y:S01]  /*4d70*/  IMAD R217, R132, R15, R130 ;  /* 0x0000000f84d97224 */ /* 0x000fe200078e0282 */
[----:B------:R-:W-:-:S04]  /*4d80*/  LEA R130, P5, R206, UR10, 0x2 ;  /* 0x0000000ace827c11 */ /* 0x000fc8000f8a10ff */
[----:B------:R0:W-:Y:S01]  /*4d90*/  @P1 STG.E desc[UR14][R202.64], R217 ;  /* 0x000000d9ca001986 */ /* 0x0001e2000c10190e */
[----:B------:R-:W-:Y:S01]  /*4da0*/  LEA.HI.X R131, R206, UR11, R131, 0x2, P5 ;  /* 0x0000000bce837c11 */ /* 0x000fe2000a8f1483 */
[----:B------:R-:W-:Y:S01]  /*4db0*/  IMAD.WIDE.U32 R206, R9, R22, R208 ;  /* 0x0000001609ce7225 */ /* 0x000fe200078e00d0 */
[----:B------:R-:W-:Y:S06]  /*4dc0*/  @!P4 BRA `(.L_x_90) ;  /* 0x000000000004c947 */ /* 0x000fec0003800000 */
[----:B------:R1:W5:Y:S02]  /*4dd0*/  LDG.E.LTC128B R17, desc[UR14][R130.64] ;  /* 0x0000000e82117981 */ /* 0x000364000c1e1920 */
.L_x_90:
[----:B------:R-:W-:Y:S05]  /*4de0*/  BSYNC B1 ;  /* 0x0000000000017941 */ /* 0x000fea0003800000 */
.L_x_89:
[----:B-1----:R-:W-:Y:S01]  /*4df0*/  IMAD.IADD R131, R8, 0x1, R205 ;  /* 0x0000000108837824 */ /* 0x002fe200078e02cd */
[----:B------:R-:W-:Y:S01]  /*4e00*/  LEA R130, P1, R204, UR10, 0x2 ;  /* 0x0000000acc827c11 */ /* 0x000fe2000f8210ff */
[----:B-----5:R-:W-:Y:S01]  /*4e10*/  IMAD R132, R17, R14, RZ ;  /* 0x0000000e11847224 */ /* 0x020fe200078e02ff */
[----:B------:R-:W-:Y:S01]  /*4e20*/  IADD3 R206, P5, R154, R206, RZ ;  /* 0x000000ce9ace7210 */ /* 0x000fe20007fbe0ff */
[----:B------:R-:W-:Y:S01]  /*4e30*/  BSSY B1, `(.L_x_91) ;  /* 0x000000b000017945 */ /* 0x000fe20003800000 */
[----:B------:R-:W-:Y:S01]  /*4e40*/  LEA.HI.X R131, R204, UR11, R131, 0x2, P1 ;  /* 0x0000000bcc837c11 */ /* 0x000fe200088f1483 */
[----:B------:R-:W-:Y:S01]  /*4e50*/  IMAD.WIDE.U32 R204, R152, 0x160, R162 ;  /* 0x0000016098cc7825 */ /* 0x000fe200078e00a2 */
[----:B------:R-:W-:Y:S02]  /*4e60*/  IADD3.X R207, R155, R7, R207, P5, !PT ;  /* 0x000000079bcf7210 */ /* 0x000fe40002ffe4cf */
[----:B------:R-:W-:Y:S01]  /*4e70*/  ISETP.GT.AND P5, PT, R11, 0x58, P0 ;  /* 0x000000580b00780c */ /* 0x000fe200007a4270 */
[----:B------:R-:W-:-:S02]  /*4e80*/  IMAD R133, R133, R15, R132 ;  /* 0x0000000f85857224 */ /* 0x000fc400078e0284 */
[----:B------:R-:W-:Y:S02]  /*4e90*/  IMAD.IADD R205, R215, 0x1, R205 ;  /* 0x00000001d7cd7824 */ /* 0x000fe400078e02cd */
[----:B------:R-:W-:-:S03]  /*4ea0*/  IMAD.WIDE.U32 R206, R5, UR8, R206 ;  /* 0x0000000805ce7c25 */ /* 0x000fc6000f8e00ce */
[----:B------:R1:W-:Y:S05]  /*4eb0*/  @P4 STG.E desc[UR14][R204.64], R133 ;  /* 0x00000085cc004986 */ /* 0x0003ea000c10190e */
[----:B------:R-:W-:Y:S05]  /*4ec0*/  @!P5 BRA `(.L_x_92) ;  /* 0x000000000004d947 */ /* 0x000fea0003800000 */
[----:B------:R2:W5:Y:S02]  /*4ed0*/  LDG.E.LTC128B R17, desc[UR14][R130.64+0x20] ;  /* 0x0000200e82117981 */ /* 0x000564000c1e1920 */
.L_x_92:
[----:B------:R-:W-:Y:S05]  /*4ee0*/  BSYNC B1 ;  /* 0x0000000000017941 */ /* 0x000fea0003800000 */
.L_x_91:
[----:B-----5:R-:W-:Y:S01]  /*4ef0*/  IMAD R132, R17, R14, RZ ;  /* 0x0000000e11847224 */ /* 0x020fe200078e02ff */
[----:B------:R-:W-:Y:S01]  /*4f00*/  ISETP.GT.AND P1, PT, R11, 0x59, P0 ;  /* 0x000000590b00780c */ /* 0x000fe20000724270 */
[----:B-1----:R-:W-:Y:S01]  /*4f10*/  IMAD.IADD R133, R8, 0x1, R207 ;  /* 0x0000000108857824 */ /* 0x002fe200078e02cf */
[----:B------:R-:W-:Y:S01]  /*4f20*/  BSSY B1, `(.L_x_93) ;  /* 0x0000009000017945 */ /* 0x000fe20003800000 */
[----:B0-----:R-:W-:Y:S01]  /*4f30*/  IMAD R217, R134, R15, R132 ;  /* 0x0000000f86d97224 */ /* 0x001fe200078e0284 */
[----:B------:R-:W-:Y:S01]  /*4f40*/  LEA R132, P4, R206, UR10, 0x2 ;  /* 0x0000000ace847c11 */ /* 0x000fe2000f8810ff */
[----:B------:R-:W-:-:S03]  /*4f50*/  IMAD.WIDE.U32 R210, R22, 0x7, R210 ;  /* 0x0000000716d27825 */ /* 0x000fc600078e00d2 */
[----:B------:R0:W-:Y:S01]  /*4f60*/  @P5 STG.E desc[UR14][R202.64+0x20], R217 ;  /* 0x000020d9ca005986 */ /* 0x0001e2000c10190e */
[----:B------:R-:W-:Y:S01]  /*4f70*/  LEA.HI.X R133, R206, UR11, R133, 0x2, P4 ;  /* 0x0000000bce857c11 */ /* 0x000fe2000a0f1485 */
[----:B------:R-:W-:-:S03]  /*4f80*/  IMAD.IADD R215, R16, 0x1, R211 ;  /* 0x0000000110d77824 */ /* 0x000fc600078e02d3 */
[----:B------:R-:W-:Y:S05]  /*4f90*/  @!P1 BRA `(.L_x_94) ;  /* 0x0000000000049947 */ /* 0x000fea0003800000 */
[----:B------:R1:W5:Y:S02]  /*4fa0*/  LDG.E.LTC128B R17, desc[UR14][R132.64+0x20] ;  /* 0x0000200e84117981 */ /* 0x000364000c1e1920 */
.L_x_94:
[----:B------:R-:W-:Y:S05]  /*4fb0*/  BSYNC B1 ;  /* 0x0000000000017941 */ /* 0x000fea0003800000 */
.L_x_93:
[----:B-----5:R-:W-:Y:S01]  /*4fc0*/  IMAD R134, R17, R14, RZ ;  /* 0x0000000e11867224 */ /* 0x020fe200078e02ff */
[----:B------:R-:W-:Y:S02]  /*4fd0*/  IADD3 R206, P5, R20, R210, RZ ;  /* 0x000000d214ce7210 */ /* 0x000fe40007fbe0ff */
[----:B------:R-:W-:Y:S01]  /*4fe0*/  ISETP.GT.AND P4, PT, R11, 0x60, P2 ;  /* 0x000000600b00780c */ /* 0x000fe20001784270 */
[----:B0-----:R-:W-:Y:S02]  /*4ff0*/  IMAD R217, R135, R15, R134 ;  /* 0x0000000f87d97224 */ /* 0x001fe400078e0286 */
[----:B------:R-:W-:Y:S01]  /*5000*/  IMAD.X R135, R215, 0x1, R19, P5 ;  /* 0x00000001d7877824 */ /* 0x000fe200028e0613 */
[C---:B------:R-:W-:Y:S02]  /*5010*/  LEA R134, P5, R206.reuse, UR10, 0x2 ;  /* 0x0000000ace867c11 */ /* 0x040fe4000f8a10ff */
[----:B------:R0:W-:Y:S02]  /*5020*/  @P1 STG.E desc[UR14][R204.64+0x20], R217 ;  /* 0x000020d9cc001986 */ /* 0x0001e4000c10190e */
[----:B------:R-:W-:-:S05]  /*5030*/  LEA.HI.X R135, R206, UR11, R135, 0x2, P5 ;  /* 0x0000000bce877c11 */ /* 0x000fca000a8f1487 */
[----:B------:R-:W4:Y:S01]  /*5040*/  @P4 LDG.E.LTC128B R17, desc[UR14][R134.64] ;  /* 0x0000000e86114981 */ /* 0x000f22000c1e1920 */
[----:B------:R-:W-:Y:S01]  /*5050*/  IADD3 R210, P1, R210, R22, RZ ;  /* 0x00000016d2d27210 */ /* 0x000fe20007f3e0ff */
[----:B------:R-:W-:Y:S01]  /*5060*/  IMAD R219, R153, 0x180, RZ ;  /* 0x0000018099db7824 */ /* 0x000fe200078e02ff */
[----:B------:R-:W-:Y:S01]  /*5070*/  BSSY B1, `(.L_x_95) ;  /* 0x0000011000017945 */ /* 0x000fe20003800000 */
[----:B------:R-:W-:-:S04]  /*5080*/  IMAD.WIDE.U32 R206, R152, 0x180, R172 ;  /* 0x0000018098ce7825 */ /* 0x000fc800078e00ac */
[----:B------:R-:W-:Y:S02]  /*5090*/  IMAD.IADD R207, R207, 0x1, R219 ;  /* 0x00000001cfcf7824 */ /* 0x000fe400078e02db */
[----:B------:R-:W-:-:S03]  /*50a0*/  IMAD.WIDE.U32 R212, R22, 0x7, R212 ;  /* 0x0000000716d47825 */ /* 0x000fc600078e00d4 */
[----:B------:R-:W-:Y:S01]  /*50b0*/  IADD3 R214, P5, R212, R22, RZ ;  /* 0x00000016d4d67210 */ /* 0x000fe20007fbe0ff */
[----:B----4-:R-:W-:-:S04]  /*50c0*/  IMAD R211, R17, R14, RZ ;  /* 0x0000000e11d37224 */ /* 0x010fc800078e02ff */
[----:B------:R-:W-:Y:S02]  /*50d0*/  IMAD R221, R136, R15, R211 ;  /* 0x0000000f88dd7224 */ /* 0x000fe400078e02d3 */
[----:B------:R-:W-:Y:S01]  /*50e0*/  IMAD.X R211, R215, 0x1, R23, P1 ;  /* 0x00000001d7d37824 */ /* 0x000fe200008e0617 */
[----:B------:R-:W-:Y:S02]  /*50f0*/  ISETP.GT.AND P1, PT, R11, 0x61, P2 ;  /* 0x000000610b00780c */ /* 0x000fe40001724270 */
[----:B------:R0:W-:Y:S01]  /*5100*/  @P4 STG.E desc[UR14][R206.64], R221 ;  /* 0x000000ddce004986 */ /* 0x0001e2000c10190e */
[----:B------:R-:W-:Y:S02]  /*5110*/  IADD3 R135, P4, R210, R20, RZ ;  /* 0x00000014d2877210 */ /* 0x000fe40007f9e0ff */
[----:B------:R-:W-:-:S03]  /*5120*/  IADD3.X R215, R23, R16, R213, P5, !PT ;  /* 0x0000001017d77210 */ /* 0x000fc60002ffe4d5 */
[----:B------:R-:W-:Y:S01]  /*5130*/  IMAD.X R136, R211, 0x1, R19, P4 ;  /* 0x00000001d3887824 */ /* 0x000fe200020e0613 */
[----:B------:R-:W-:-:S04]  /*5140*/  LEA R134, P4, R135, UR10, 0x2 ;  /* 0x0000000a87867c11 */ /* 0x000fc8000f8810ff */
[----:B------:R-:W-:Y:S01]  /*5150*/  LEA.HI.X R135, R135, UR11, R136, 0x2, P4 ;  /* 0x0000000b87877c11 */ /* 0x000fe2000a0f1488 */
[----:B0-----:R-:W-:Y:S08]  /*5160*/  @!P1 BRA `(.L_x_96) ;  /* 0x0000000000049947 */ /* 0x001ff00003800000 */
[----:B------:R0:W5:Y:S02]  /*5170*/  LDG.E.LTC128B R17, desc[UR14][R134.64] ;  /* 0x0000000e86117981 */ /* 0x000164000c1e1920 */
.L_x_96:
[----:B------:R-:W-:Y:S05]  /*5180*/  BSYNC B1 ;  /* 0x0000000000017941 */ /* 0x000fea0003800000 */
.L_x_95:
[----:B0-----:R-:W-:Y:S01]  /*5190*/  IMAD.WIDE.U32 R134, R9, R22, R214 ;  /* 0x0000001609867225 */ /* 0x001fe200078e00d6 */
[----:B------:R-:W-:Y:S01]  /*51a0*/  ISETP.GT.AND P5, PT, R11, 0x60, P0 ;  /* 0x000000600b00780c */ /* 0x000fe200007a4270 */
[----:B------:R-:W-:Y:S02]  /*51b0*/  BSSY B1, `(.L_x_97) ;  /* 0x0000018000017945 */ /* 0x000fe40003800000 */
[----:B-----5:R-:W-:Y:S01]  /*51c0*/  IMAD R136, R17, R14, RZ ;  /* 0x0000000e11887224 */ /* 0x020fe200078e02ff */
[----:B------:R-:W-:-:S03]  /*51d0*/  IADD3 R212, P4, R154, R134, RZ ;  /* 0x000000869ad47210 */ /* 0x000fc60007f9e0ff */
[----:B------:R-:W-:Y:S01]  /*51e0*/  IMAD R221, R137, R15, R136 ;  /* 0x0000000f89dd7224 */ /* 0x000fe200078e0288 */
[----:B------:R-:W-:Y:S01]  /*51f0*/  IADD3.X R213, R155, R7, R135, P4, !PT ;  /* 0x000000079bd57210 */ /* 0x000fe200027fe487 */
[----:B------:R-:W-:-:S04]  /*5200*/  IMAD.WIDE.U32 R134, R22, 0x7, R208 ;  /* 0x0000000716867825 */ /* 0x000fc800078e00d0 */
[----:B------:R-:W-:Y:S01]  /*5210*/  IMAD.WIDE.U32 R208, R5, UR8, R212 ;  /* 0x0000000805d07c25 */ /* 0x000fe2000f8e00d4 */
[----:B------:R-:W-:-:S04]  /*5220*/  IADD3 R212, P4, R134, R22, RZ ;  /* 0x0000001686d47210 */ /* 0x000fc80007f9e0ff */
[----:B------:R-:W-:Y:S01]  /*5230*/  IADD3.X R213, R23, R16, R135, P4, !PT ;  /* 0x0000001017d57210 */ /* 0x000fe200027fe487 */
[----:B------:R-:W-:Y:S01]  /*5240*/  IMAD.IADD R135, R8, 0x1, R209 ;  /* 0x0000000108877824 */ /* 0x000fe200078e02d1 */
[----:B------:R-:W-:-:S04]  /*5250*/  LEA R134, P4, R208, UR10, 0x2 ;  /* 0x0000000ad0867c11 */ /* 0x000fc8000f8810ff */
[----:B------:R-:W-:Y:S01]  /*5260*/  LEA.HI.X R135, R208, UR11, R135, 0x2, P4 ;  /* 0x0000000bd0877c11 */ /* 0x000fe2000a0f1487 */
[----:B------:R-:W-:-:S03]  /*5270*/  IMAD.WIDE.U32 R208, R9, R22, R212 ;  /* 0x0000001609d07225 */ /* 0x000fc600078e00d4 */
[----:B------:R-:W-:-:S04]  /*5280*/  IADD3 R216, P4, R154, R208, RZ ;  /* 0x000000d09ad87210 */ /* 0x000fc80007f9e0ff */
[----:B------:R-:W-:Y:S01]  /*5290*/  IADD3.X R217, R155, R7, R209, P4, !PT ;  /* 0x000000079bd97210 */ /* 0x000fe200027fe4d1 */
[----:B------:R-:W-:-:S04]  /*52a0*/  IMAD.WIDE.U32 R208, R152, 0x180, R162 ;  /* 0x0000018098d07825 */ /* 0x000fc800078e00a2 */
[----:B------:R-:W-:Y:S02]  /*52b0*/  IMAD.IADD R209, R219, 0x1, R209 ;  /* 0x00000001dbd17824 */ /* 0x000fe400078e02d1 */
[----:B------:R-:W-:-:S03]  /*52c0*/  IMAD.WIDE.U32 R216, R5, UR8, R216 ;  /* 0x0000000805d87c25 */ /* 0x000fc6000f8e00d8 */
[----:B------:R0:W-:Y:S01]  /*52d0*/  @P1 STG.E desc[UR14][R208.64], R221 ;  /* 0x000000ddd0001986 */ /* 0x0001e2000c10190e */
[----:B------:R-:W-:Y:S01]  /*52e0*/  IMAD.IADD R137, R8, 0x1, R217 ;  /* 0x0000000108897824 */ /* 0x000fe200078e02d9 */
[----:B------:R-:W-:-:S04]  /*52f0*/  LEA R136, P4, R216, UR10, 0x2 ;  /* 0x0000000ad8887c11 */ /* 0x000fc8000f8810ff */
[----:B------:R-:W-:Y:S01]  /*5300*/  LEA.HI.X R137, R216, UR11, R137, 0x2, P4 ;  /* 0x0000000bd8897c11 */ /* 0x000fe2000a0f1489 */
[----:B------:R-:W-:Y:S08]  /*5310*/  @!P5 BRA `(.L_x_98) ;  /* 0x000000000004d947 */ /* 0x000ff00003800000 */
[----:B------:R4:W5:Y:S02]  /*5320*/  LDG.E.LTC128B R17, desc[UR14][R134.64+0x20] ;  /* 0x0000200e86117981 */ /* 0x000964000c1e1920 */
.L_x_98:
[----:B------:R-:W-:Y:S05]  /*5330*/  BSYNC B1 ;  /* 0x0000000000017941 */ /* 0x000fea0003800000 */
.L_x_97:
[----:B-----5:R-:W-:Y:S01]  /*5340*/  IMAD R216, R17, R14, RZ ;  /* 0x0000000e11d87224 */ /* 0x020fe200078e02ff */
[----:B------:R-:W-:Y:S01]  /*5350*/  ISETP.GT.AND P4, PT, R11, 0x61, P0 ;  /* 0x000000610b00780c */ /* 0x000fe20000784270 */
[----:B------:R-:W-:Y:S01]  /*5360*/  BSSY B1, `(.L_x_99) ;  /* 0x0000006000017945 */ /* 0x000fe20003800000 */
[----:B------:R-:W-:-:S04]  /*5370*/  IMAD.WIDE.U32 R210, R22, 0x7, R210 ;  /* 0x0000000716d27825 */ /* 0x000fc800078e00d2 */
[----:B------:R-:W-:-:S05]  /*5380*/  IMAD R217, R138, R15, R216 ;  /* 0x0000000f8ad97224 */ /* 0x000fca00078e02d8 */
[----:B------:R0:W-:Y:S02]  /*5390*/  @P5 STG.E desc[UR14][R206.64+0x20], R217 ;  /* 0x000020d9ce005986 */ /* 0x0001e4000c10190e */
[----:B------:R-:W-:Y:S05]  /*53a0*/  @!P4 BRA `(.L_x_100) ;  /* 0x000000000004c947 */ /* 0x000fea0003800000 */
[----:B------:R0:W5:Y:S02]  /*53b0*/  LDG.E.LTC128B R17, desc[UR14][R136.64+0x20] ;  /* 0x0000200e88117981 */ /* 0x000164000c1e1920 */
.L_x_100:
[----:B------:R-:W-:Y:S05]  /*53c0*/  BSYNC B1 ;  /* 0x0000000000017941 */ /* 0x000fea0003800000 */
.L_x_99:
[----:B-----5:R-:W-:Y:S01]  /*53d0*/  IMAD R138, R17, R14, RZ ;  /* 0x0000000e118a7224 */ /* 0x020fe200078e02ff */
[----:B------:R-:W-:Y:S01]  /*53e0*/  ISETP.GT.AND P1, PT, R11, 0x68, P2 ;  /* 0x000000680b00780c */ /* 0x000fe20001724270 */
[----:B0-----:R-:W-:Y:S02]  /*53f0*/  IMAD.IADD R217, R16, 0x1, R211 ;  /* 0x0000000110d97824 */ /* 0x001fe400078e02d3 */
[----:B------:R-:W-:Y:S01]  /*5400*/  IMAD R219, R139, R15, R138 ;  /* 0x0000000f8bdb7224 */ /* 0x000fe200078e028a */
[----:B------:R-:W-:-:S04]  /*5410*/  IADD3 R139, P5, R20, R210, RZ ;  /* 0x000000d2148b7210 */ /* 0x000fc80007fbe0ff */
[----:B------:R0:W-:Y:S01]  /*5420*/  @P4 STG.E desc[UR14][R208.64+0x20], R219 ;  /* 0x000020dbd0004986 */ /* 0x0001e2000c10190e */
[----:B------:R-:W-:Y:S01]  /*5430*/  IMAD.X R216, R217, 0x1, R19, P5 ;  /* 0x00000001d9d87824 */ /* 0x000fe200028e0613 */
[----:B------:R-:W-:-:S04]  /*5440*/  LEA R138, P5, R139, UR10, 0x2 ;  /* 0x0000000a8b8a7c11 */ /* 0x000fc8000f8a10ff */
[----:B------:R-:W-:-:S05]  /*5450*/  LEA.HI.X R139, R139, UR11, R216, 0x2, P5 ;  /* 0x0000000b8b8b7c11 */ /* 0x000fca000a8f14d8 */
[----:B------:R1:W2:Y:S01]  /*5460*/  @P1 LDG.E.LTC128B R17, desc[UR14][R138.64] ;  /* 0x0000000e8a111981 */ /* 0x0002a2000c1e1920 */
[----:B------:R-:W-:Y:S01]  /*5470*/  IADD3 R216, P4, R210, R22, RZ ;  /* 0x00000016d2d87210 */ /* 0x000fe20007f9e0ff */
[----:B------:R-:W-:Y:S01]  /*5480*/  IMAD R223, R153, 0x1a0, RZ ;  /* 0x000001a099df7824 */ /* 0x000fe200078e02ff */
[----:B------:R-:W-:Y:S01]  /*5490*/  BSSY B1, `(.L_x_101) ;  /* 0x0000011000017945 */ /* 0x000fe20003800000 */
[----:B------:R-:W-:-:S04]  /*54a0*/  IMAD.WIDE.U32 R214, R22, 0x7, R214 ;  /* 0x0000000716d67825 */ /* 0x000fc800078e00d6 */
[----:B------:R-:W-:Y:S01]  /*54b0*/  IMAD.X R217, R217, 0x1, R23, P4 ;  /* 0x00000001d9d97824 */ /* 0x000fe200020e0617 */
[----:B-1----:R-:W-:Y:S01]  /*54c0*/  IADD3 R139, P4, R216, R20, RZ ;  /* 0x00000014d88b7210 */ /* 0x002fe20007f9e0ff */
[----:B--2---:R-:W-:-:S04]  /*54d0*/  IMAD R210, R17, R14, RZ ;  /* 0x0000000e11d27224 */ /* 0x004fc800078e02ff */
[----:B------:R-:W-:Y:S02]  /*54e0*/  IMAD R225, R140, R15, R210 ;  /* 0x0000000f8ce17224 */ /* 0x000fe400078e02d2 */
[----:B------:R-:W-:-:S04]  /*54f0*/  IMAD.WIDE.U32 R210, R152, 0x1a0, R172 ;  /* 0x000001a098d27825 */ /* 0x000fc800078e00ac */
[----:B------:R-:W-:Y:S02]  /*5500*/  IMAD.IADD R211, R211, 0x1, R223 ;  /* 0x00000001d3d37824 */ /* 0x000fe400078e02df */
[----:B------:R-:W-:Y:S01]  /*5510*/  IMAD.X R140, R217, 0x1, R19, P4 ;  /* 0x00000001d98c7824 */ /* 0x000fe200020e0613 */
[C---:B------:R-:W-:Y:S02]  /*5520*/  LEA R138, P4, R139.reuse, UR10, 0x2 ;  /* 0x0000000a8b8a7c11 */ /* 0x040fe4000f8810ff */
[----:B------:R0:W-:Y:S01]  /*5530*/  @P1 STG.E desc[UR14][R210.64], R225 ;  /* 0x000000e1d2001986 */ /* 0x0001e2000c10190e */
[----:B------:R-:W-:Y:S02]  /*5540*/  IADD3 R220, P1, R214, R22, RZ ;  /* 0x00000016d6dc7210 */ /* 0x000fe40007f3e0ff */
[----:B------:R-:W-:Y:S02]  /*5550*/  LEA.HI.X R139, R139, UR11, R140, 0x2, P4 ;  /* 0x0000000b8b8b7c11 */ /* 0x000fe4000a0f148c */
[----:B------:R-:W-:-:S02]  /*5560*/  IADD3.X R221, R23, R16, R215, P1, !PT ;  /* 0x0000001017dd7210 */ /* 0x000fc40000ffe4d7 */
[----:B------:R-:W-:-:S13]  /*5570*/  ISETP.GT.AND P1, PT, R11, 0x69, P2 ;  /* 0x000000690b00780c */ /* 0x000fda0001724270 */
[----:B0-----:R-:W-:Y:S05]  /*5580*/  @!P1 BRA `(.L_x_102) ;  /* 0x0000000000049947 */ /* 0x001fea0003800000 */
[----:B------:R0:W5:Y:S02]  /*5590*/  LDG.E.LTC128B R17, desc[UR14][R138.64] ;  /* 0x0000000e8a117981 */ /* 0x000164000c1e1920 */
.L_x_102:
[----:B------:R-:W-:Y:S05]  /*55a0*/  BSYNC B1 ;  /* 0x0000000000017941 */ /* 0x000fea0003800000 */
.L_x_101:
        /* <DEDUP_REMOVED lines=10> */
[----:B------:R-:W-:Y:S02]  /*5650*/  IADD3.X R219, R23, R16, R139, P4, !PT ;  /* 0x0000001017db7210 */ /* 0x000fe400027fe48b */
[----:B------:R-:W-:Y:S02]  /*5660*/  IADD3 R139, R8, R213, RZ ;  /* 0x000000d5088b7210 */ /* 0x000fe40007ffe0ff */
        /* <DEDUP_REMOVED lines=14> */
.L_x_104:
[----:B------:R-:W-:Y:S05]  /*5750*/  BSYNC B1 ;  /* 0x0000000000017941 */ /* 0x000fea0003800000 */
.L_x_103:
        /* <DEDUP_REMOVED lines=8> */
.L_x_106:
[----:B------:R-:W-:Y:S05]  /*57e0*/  BSYNC B1 ;  /* 0x0000000000017941 */ /* 0x000fea0003800000 */
.L_x_105:
[----:B-----5:R-:W-:Y:S01]  /*57f0*/  IMAD R142, R17, R14, RZ ;  /* 0x0000000e118e7224 */ /* 0x020fe200078e02ff */
[----:B------:R-:W-:-:S03]  /*5800*/  ISETP.GT.AND P1, PT, R11, 0x70, P2 ;  /* 0x000000700b00780c */ /* 0x000fc60001724270 */
[----:B0-----:R-:W-:Y:S01]  /*5810*/  IMAD R225, R143, R15, R142 ;  /* 0x0000000f8fe17224 */ /* 0x001fe200078e028e */
[----:B------:R-:W-:Y:S01]  /*5820*/  IADD3 R143, P5, R20, R216, RZ ;  /* 0x000000d8148f7210 */ /* 0x000fe20007fbe0ff */
[----:B------:R-:W-:-:S03]  /*5830*/  IMAD.IADD R142, R16, 0x1, R217 ;  /* 0x00000001108e7824 */ /* 0x000fc600078e02d9 */
[----:B------:R0:W-:Y:S01]  /*5840*/  @P4 STG.E desc[UR14][R212.64+0x20], R225 ;  /* 0x000020e1d4004986 */ /* 0x0001e2000c10190e */
[----:B------:R-:W-:Y:S01]  /*5850*/  IMAD.X R214, R142, 0x1, R19, P5 ;  /* 0x000000018ed67824 */ /* 0x000fe200028e0613 */
[----:B------:R-:W-:-:S04]  /*5860*/  LEA R222, P5, R143, UR10, 0x2 ;  /* 0x0000000a8fde7c11 */ /* 0x000fc8000f8a10ff */
[----:B------:R-:W-:-:S05]  /*5870*/  LEA.HI.X R223, R143, UR11, R214, 0x2, P5 ;  /* 0x0000000b8fdf7c11 */ /* 0x000fca000a8f14d6 */
[----:B------:R-:W3:Y:S01]  /*5880*/  @P1 LDG.E.LTC128B R17, desc[UR14][R222.64] ;  /* 0x0000000ede111981 */ /* 0x000ee2000c1e1920 */
[----:B------:R-:W-:Y:S01]  /*5890*/  IMAD R229, R153, 0x1c0, RZ ;  /* 0x000001c099e57824 */ /* 0x000fe200078e02ff */
[----:B------:R-:W-:Y:S01]  /*58a0*/  IADD3 R216, P4, R216, R22, RZ ;  /* 0x00000016d8d87210 */ /* 0x000fe20007f9e0ff */
[----:B--2---:R-:W-:Y:S01]  /*58b0*/  IMAD.WIDE.U32 R214, R152, 0x1c0, R172 ;  /* 0x000001c098d67825 */ /* 0x004fe200078e00ac */
[----:B------:R-:W-:Y:S03]  /*58c0*/  BSSY B1, `(.L_x_107) ;  /* 0x0000010000017945 */ /* 0x000fe60003800000 */
[----:B------:R-:W-:Y:S02]  /*58d0*/  IMAD.IADD R215, R215, 0x1, R229 ;  /* 0x00000001d7d77824 */ /* 0x000fe400078e02e5 */
[----:B------:R-:W-:-:S04]  /*58e0*/  IMAD.WIDE.U32 R220, R22, 0x7, R220 ;  /* 0x0000000716dc7825 */ /* 0x000fc800078e00dc */
[----:B------:R-:W-:Y:S02]  /*58f0*/  IMAD.X R217, R142, 0x1, R23, P4 ;  /* 0x000000018ed97824 */ /* 0x000fe400020e0617 */
[----:B---3--:R-:W-:-:S04]  /*5900*/  IMAD R143, R17, R14, RZ ;  /* 0x0000000e118f7224 */ /* 0x008fc800078e02ff */
[----:B------:R-:W-:Y:S01]  /*5910*/  IMAD R227, R144, R15, R143 ;  /* 0x0000000f90e37224 */ /* 0x000fe200078e028f */
[----:B------:R-:W-:-:S04]  /*5920*/  IADD3 R143, P4, R216, R20, RZ ;  /* 0x00000014d88f7210 */ /* 0x000fc80007f9e0ff */
[----:B------:R0:W-:Y:S01]  /*5930*/  @P1 STG.E desc[UR14][R214.64], R227 ;  /* 0x000000e3d6001986 */ /* 0x0001e2000c10190e */
[----:B------:R-:W-:Y:S01]  /*5940*/  IADD3 R220, P1, R220, R22, RZ ;  /* 0x00000016dcdc7210 */ /* 0x000fe20007f3e0ff */
[----:B------:R-:W-:Y:S01]  /*5950*/  IMAD.X R144, R217, 0x1, R19, P4 ;  /* 0x00000001d9907824 */ /* 0x000fe200020e0613 */
[----:B------:R-:W-:Y:S02]  /*5960*/  LEA R142, P4, R143, UR10, 0x2 ;  /* 0x0000000a8f8e7c11 */ /* 0x000fe4000f8810ff */
[----:B------:R-:W-:Y:S02]  /*5970*/  IADD3.X R221, R23, R16, R221, P1, !PT ;  /* 0x0000001017dd7210 */ /* 0x000fe40000ffe4dd */
[----:B------:R-:W-:Y:S02]  /*5980*/  ISETP.GT.AND P1, PT, R11, 0x71, P2 ;  /* 0x000000710b00780c */ /* 0x000fe40001724270 */
[----:B------:R-:W-:-:S11]  /*5990*/  LEA.HI.X R143, R143, UR11, R144, 0x2, P4 ;  /* 0x0000000b8f8f7c11 */ /* 0x000fd6000a0f1490 */
[----:B0-----:R-:W-:Y:S05]  /*59a0*/  @!P1 BRA `(.L_x_108) ;  /* 0x0000000000049947 */ /* 0x001fea0003800000 */
[----:B------:R0:W5:Y:S02]  /*59b0*/  LDG.E.LTC128B R17, desc[UR14][R142.64] ;  /* 0x0000000e8e117981 */ /* 0x000164000c1e1920 */
.L_x_108:
[----:B------:R-:W-:Y:S05]  /*59c0*/  BSYNC B1 ;  /* 0x0000000000017941 */ /* 0x000fea0003800000 */
.L_x_107:
[----:B0-----:R-:W-:Y:S01]  /*59d0*/  IMAD.WIDE.U32 R142, R9, R22, R220 ;  /* 0x00000016098e7225 */ /* 0x001fe200078e00dc */
[----:B------:R-:W-:Y:S01]  /*59e0*/  ISETP.GT.AND P5, PT, R11, 0x70, P0 ;  /* 0x000000700b00780c */ /* 0x000fe200007a4270 */
[----:B------:R-:W-:Y:S02]  /*59f0*/  BSSY B1, `(.L_x_109) ;  /* 0x0000018000017945 */ /* 0x000fe40003800000 */
[----:B------:R-:W-:Y:S01]  /*5a00*/  IMAD.WIDE.U32 R218, R22, 0x7, R218 ;  /* 0x0000000716da7825 */ /* 0x000fe200078e00da */
[----:B------:R-:W-:-:S03]  /*5a10*/  IADD3 R222, P4, R154, R142, RZ ;  /* 0x0000008e9ade7210 */ /* 0x000fc60007f9e0ff */
[----:B-----5:R-:W-:Y:S01]  /*5a20*/  IMAD R144, R17, R14, RZ ;  /* 0x0000000e11907224 */ /* 0x020fe200078e02ff */
[----:B------:R-:W-:Y:S02]  /*5a30*/  IADD3.X R223, R155, R7, R143, P4, !PT ;  /* 0x000000079bdf7210 */ /* 0x000fe400027fe48f */
[----:B------:R-:W-:Y:S01]  /*5a40*/  IADD3 R218, P4, R218, R22, RZ ;  /* 0x00000016dada7210 */ /* 0x000fe20007f9e0ff */
[----:B------:R-:W-:Y:S02]  /*5a50*/  IMAD R227, R145, R15, R144 ;  /* 0x0000000f91e37224 */ /* 0x000fe400078e0290 */
[----:B------:R-:W-:Y:S01]  /*5a60*/  IMAD.WIDE.U32 R222, R5, UR8, R222 ;  /* 0x0000000805de7c25 */ /* 0x000fe2000f8e00de */
[----:B------:R-:W-:-:S03]  /*5a70*/  IADD3.X R219, R23, R16, R219, P4, !PT ;  /* 0x0000001017db7210 */ /* 0x000fc600027fe4db */
        /* <DEDUP_REMOVED lines=15> */
.L_x_110:
[----:B------:R-:W-:Y:S05]  /*5b70*/  BSYNC B1 ;  /* 0x0000000000017941 */ /* 0x000fea0003800000 */
.L_x_109:
        /* <DEDUP_REMOVED lines=8> */
.L_x_112:
[----:B------:R-:W-:Y:S05]  /*5c00*/  BSYNC B1 ;  /* 0x0000000000017941 */ /* 0x000fea0003800000 */
.L_x_111:
[----:B-----5:R-:W-:Y:S01]  /*5c10*/  IMAD R18, R17, R14, RZ ;  /* 0x0000000e11127224 */ /* 0x020fe200078e02ff */
[----:B------:R-:W-:Y:S02]  /*5c20*/  IADD3 R21, P5, R20, R216, RZ ;  /* 0x000000d814157210 */ /* 0x000fe40007fbe0ff */
[----:B------:R-:W-:Y:S01]  /*5c30*/  ISETP.GT.AND P1, PT, R11, 0x78, P2 ;  /* 0x000000780b00780c */ /* 0x000fe20001724270 */
[----:B---3--:R-:W-:Y:S01]  /*5c40*/  IMAD R225, R147, R15, R18 ;  /* 0x0000000f93e17224 */ /* 0x008fe200078e0212 */
[----:B------:R-:W-:Y:S01]  /*5c50*/  LEA R146, P6, R21, UR10, 0x2 ;  /* 0x0000000a15927c11 */ /* 0x000fe2000f8c10ff */
[----:B------:R-:W-:-:S03]  /*5c60*/  IMAD.IADD R18, R16, 0x1, R217 ;  /* 0x0000000110127824 */ /* 0x000fc600078e02d9 */
[----:B------:R3:W-:Y:S01]  /*5c70*/  @P4 STG.E desc[UR14][R222.64+0x20], R225 ;  /* 0x000020e1de004986 */ /* 0x0007e2000c10190e */
[----:B------:R-:W-:-:S05]  /*5c80*/  IMAD.X R224, R18, 0x1, R19, P5 ;  /* 0x0000000112e07824 */ /* 0x000fca00028e0613 */
[----:B------:R-:W-:-:S05]  /*5c90*/  LEA.HI.X R147, R21, UR11, R224, 0x2, P6 ;  /* 0x0000000b15937c11 */ /* 0x000fca000b0f14e0 */
[----:B------:R1:W2:Y:S01]  /*5ca0*/  @P1 LDG.E.LTC128B R17, desc[UR14][R146.64] ;  /* 0x0000000e92111981 */ /* 0x0002a2000c1e1920 */
[----:B------:R-:W-:Y:S01]  /*5cb0*/  IMAD.WIDE.U32 R220, R22, 0x7, R220 ;  /* 0x0000000716dc7825 */ /* 0x000fe200078e00dc */
[-C--:B------:R-:W-:Y:S01]  /*5cc0*/  IADD3 R224, P4, P5, R20, R22.reuse, R216 ;  /* 0x0000001614e07210 */ /* 0x080fe20007d9e0d8 */
[----:B------:R-:W-:Y:S01]  /*5cd0*/  BSSY B1, `(.L_x_113) ;  /* 0x0000018000017945 */ /* 0x000fe20003800000 */
[----:B------:R-:W-:Y:S01]  /*5ce0*/  ISETP.GT.AND P2, PT, R11, 0x79, P2 ;  /* 0x000000790b00780c */ /* 0x000fe20001744270 */
[----:B------:R-:W-:Y:S01]  /*5cf0*/  IMAD.WIDE.U32 R218, R22, 0x7, R218 ;  /* 0x0000000716da7825 */ /* 0x000fe200078e00da */
[----:B------:R-:W-:-:S04]  /*5d00*/  IADD3 R20, P6, R220, R22, RZ ;  /* 0x00000016dc147210 */ /* 0x000fc80007fde0ff */
[----:B------:R-:W-:Y:S02]  /*5d10*/  IADD3.X R21, R23, R16, R221, P6, !PT ;  /* 0x0000001017157210 */ /* 0x000fe400037fe4dd */
[-C--:B------:R-:W-:Y:S01]  /*5d20*/  IADD3 R216, P6, R218, R22.reuse, RZ ;  /* 0x00000016dad87210 */ /* 0x080fe20007fde0ff */
[----:B------:R-:W-:-:S03]  /*5d30*/  IMAD.WIDE.U32 R20, R9, R22, R20 ;  /* 0x0000001609147225 */ /* 0x000fc600078e0014 */
[----:B------:R-:W-:Y:S02]  /*5d40*/  IADD3.X R217, R23, R16, R219, P6, !PT ;  /* 0x0000001017d97210 */ /* 0x000fe400037fe4db */
[----:B------:R-:W-:Y:S01]  /*5d50*/  IADD3.X R23, R19, R23, R18, P4, P5 ;  /* 0x0000001713177210 */ /* 0x000fe200027ea412 */
[----:B------:R-:W-:Y:S01]  /*5d60*/  IMAD.WIDE.U32 R18, R152, 0x1e0, R172 ;  /* 0x000001e098127825 */ /* 0x000fe200078e00ac */
[----:B------:R-:W-:-:S03]  /*5d70*/  IADD3 R20, P6, R154, R20, RZ ;  /* 0x000000149a147210 */ /* 0x000fc60007fde0ff */
[----:B------:R-:W-:Y:S01]  /*5d80*/  IMAD.WIDE.U32 R216, R9, R22, R216 ;  /* 0x0000001609d87225 */ /* 0x000fe200078e00d8 */
[----:B------:R-:W-:-:S03]  /*5d90*/  IADD3.X R21, R155, R7, R21, P6, !PT ;  /* 0x000000079b157210 */ /* 0x000fc600037fe415 */
[----:B------:R-:W-:Y:S01]  /*5da0*/  IMAD R9, R153, 0x1e0, RZ ;  /* 0x000001e099097824 */ /* 0x000fe200078e02ff */
[----:B-1----:R-:W-:-:S03]  /*5db0*/  IADD3 R146, P6, R154, R216, RZ ;  /* 0x000000d89a927210 */ /* 0x002fc60007fde0ff */
[----:B------:R-:W-:Y:S01]  /*5dc0*/  IMAD.IADD R19, R19, 0x1, R9 ;  /* 0x0000000113137824 */ /* 0x000fe200078e0209 */
[----:B------:R-:W-:Y:S01]  /*5dd0*/  IADD3.X R147, R155, R7, R217, P6, !PT ;  /* 0x000000079b937210 */ /* 0x000fe200037fe4d9 */
[----:B--2---:R-:W-:-:S04]  /*5de0*/  IMAD R7, R17, R14, RZ ;  /* 0x0000000e11077224 */ /* 0x004fc800078e02ff */
[----:B------:R-:W-:-:S05]  /*5df0*/  IMAD R7, R148, R15, R7 ;  /* 0x0000000f94077224 */ /* 0x000fca00078e0207 */
[----:B------:R3:W-:Y:S01]  /*5e00*/  @P1 STG.E desc[UR14][R18.64], R7 ;  /* 0x0000000712001986 */ /* 0x0007e2000c10190e */
[----:B------:R-:W-:-:S04]  /*5e10*/  LEA R22, P1, R224, UR10, 0x2 ;  /* 0x0000000ae0167c11 */ /* 0x000fc8000f8210ff */
[----:B------:R-:W-:Y:S01]  /*5e20*/  LEA.HI.X R23, R224, UR11, R23, 0x2, P1 ;  /* 0x0000000be0177c11 */ /* 0x000fe200088f1417 */
[----:B------:R-:W-:Y:S08]  /*5e30*/  @!P2 BRA `(.L_x_114) ;  /* 0x000000000004a947 */ /* 0x000ff00003800000 */
[----:B------:R1:W5:Y:S02]  /*5e40*/  LDG.E.LTC128B R17, desc[UR14][R22.64] ;  /* 0x0000000e16117981 */ /* 0x000364000c1e1920 */
.L_x_114:
[----:B------:R-:W-:Y:S05]  /*5e50*/  BSYNC B1 ;  /* 0x0000000000017941 */ /* 0x000fea0003800000 */
.L_x_113:
[----:B------:R-:W-:Y:S01]  /*5e60*/  IMAD.WIDE.U32 R152, R152, 0x1e0, R162 ;  /* 0x000001e098987825 */ /* 0x000fe200078e00a2 */
[----:B------:R-:W-:Y:S01]  /*5e70*/  ISETP.GT.AND P4, PT, R11, 0x78, P0 ;  /* 0x000000780b00780c */ /* 0x000fe20000784270 */
[----:B------:R-:W-:Y:S02]  /*5e80*/  BSSY B1, `(.L_x_115) ;  /* 0x000000c000017945 */ /* 0x000fe40003800000 */
[----:B-----5:R-:W-:Y:S02]  /*5e90*/  IMAD R16, R17, R14, RZ ;  /* 0x0000000e11107224 */ /* 0x020fe400078e02ff */
[----:B------:R-:W-:Y:S02]  /*5ea0*/  IMAD.IADD R153, R9, 0x1, R153 ;  /* 0x0000000109997824 */ /* 0x000fe400078e0299 */
[----:B------:R-:W-:Y:S02]  /*5eb0*/  IMAD R149, R149, R15, R16 ;  /* 0x0000000f95957224 */ /* 0x000fe400078e0210 */
[----:B-1----:R-:W-:-:S03]  /*5ec0*/  IMAD.WIDE.U32 R22, R5, UR8, R20 ;  /* 0x0000000805167c25 */ /* 0x002fc6000f8e0014 */
[----:B------:R1:W-:Y:S01]  /*5ed0*/  @P2 STG.E desc[UR14][R152.64], R149 ;  /* 0x0000009598002986 */ /* 0x0003e2000c10190e */
[----:B---3--:R-:W-:Y:S01]  /*5ee0*/  IMAD.IADD R7, R8, 0x1, R23 ;  /* 0x0000000108077824 */ /* 0x008fe200078e0217 */
[----:B------:R-:W-:Y:S01]  /*5ef0*/  LEA R20, P1, R22, UR10, 0x2 ;  /* 0x0000000a16147c11 */ /* 0x000fe2000f8210ff */
[----:B------:R-:W-:-:S03]  /*5f00*/  IMAD.WIDE.U32 R146, R5, UR8, R146 ;  /* 0x0000000805927c25 */ /* 0x000fc6000f8e0092 */
[----:B------:R-:W-:Y:S01]  /*5f10*/  LEA.HI.X R21, R22, UR11, R7, 0x2, P1 ;  /* 0x0000000b16157c11 */ /* 0x000fe200088f1407 */
[----:B------:R-:W-:Y:S08]  /*5f20*/  @!P4 BRA `(.L_x_116) ;  /* 0x000000000004c947 */ /* 0x000ff00003800000 */
[----:B------:R2:W5:Y:S02]  /*5f30*/  LDG.E.LTC128B R17, desc[UR14][R20.64+0x20] ;  /* 0x0000200e14117981 */ /* 0x000564000c1e1920 */
.L_x_116:
[----:B------:R-:W-:Y:S05]  /*5f40*/  BSYNC B1 ;  /* 0x0000000000017941 */ /* 0x000fea0003800000 */
.L_x_115:
[----:B-----5:R-:W-:Y:S01]  /*5f50*/  IMAD R5, R17, R14, RZ ;  /* 0x0000000e11057224 */ /* 0x020fe200078e02ff */
[----:B------:R-:W-:Y:S01]  /*5f60*/  ISETP.GT.AND P1, PT, R11, 0x79, P0 ;  /* 0x000000790b00780c */ /* 0x000fe20000724270 */
[----:B------:R-:W-:Y:S01]  /*5f70*/  IMAD.IADD R7, R8, 0x1, R147 ;  /* 0x0000000108077824 */ /* 0x000fe200078e0293 */
[----:B------:R-:W-:Y:S01]  /*5f80*/  LEA R8, P2, R146, UR10, 0x2 ;  /* 0x0000000a92087c11 */ /* 0x000fe2000f8410ff */
[----:B------:R-:W-:Y:S01]  /*5f90*/  IMAD R5, R150, R15, R5 ;  /* 0x0000000f96057224 */ /* 0x000fe200078e0205 */
[----:B------:R-:W-:Y:S01]  /*5fa0*/  BSSY B1, `(.L_x_117) ;  /* 0x0000006000017945 */ /* 0x000fe20003800000 */
[----:B------:R-:W-:Y:S02]  /*5fb0*/  ISETP.GT.AND P0, PT, R12, 0x80, PT ;  /* 0x000000800c00780c */ /* 0x000fe40003f04270 */
[----:B------:R-:W-:Y:S01]  /*5fc0*/  LEA.HI.X R9, R146, UR11, R7, 0x2, P2 ;  /* 0x0000000b92097c11 */ /* 0x000fe200090f1407 */
[----:B------:R3:W-:Y:S05]  /*5fd0*/  @P4 STG.E desc[UR14][R18.64+0x20], R5 ;  /* 0x0000200512004986 */ /* 0x0007ea000c10190e */
[----:B------:R-:W-:Y:S05]  /*5fe0*/  @!P1 BRA `(.L_x_118) ;  /* 0x0000000000049947 */ /* 0x000fea0003800000 */
[----:B------:R0:W5:Y:S02]  /*5ff0*/  LDG.E.LTC128B R17, desc[UR14][R8.64+0x20] ;  /* 0x0000200e08117981 */ /* 0x000164000c1e1920 */
.L_x_118:
[----:B------:R-:W-:Y:S05]  /*6000*/  BSYNC B1 ;  /* 0x0000000000017941 */ /* 0x000fea0003800000 */
.L_x_117:
[----:B-----5:R-:W-:Y:S01]  /*6010*/  IMAD R16, R17, R14, RZ ;  /* 0x0000000e11107224 */ /* 0x020fe200078e02ff */
[----:B------:R-:W-:Y:S01]  /*6020*/  ISETP.GT.AND P2, PT, R11, RZ, P0 ;  /* 0x000000ff0b00720c */ /* 0x000fe20000744270 */
[----:B------:R-:W-:Y:S02]  /*6030*/  BSSY B1, `(.L_x_119) ;  /* 0x0000005000017945 */ /* 0x000fe40003800000 */
[----:B------:R-:W-:-:S05]  /*6040*/  IMAD R151, R151, R15, R16 ;  /* 0x0000000f97977224 */ /* 0x000fca00078e0210 */
[----:B------:R0:W-:Y:S05]  /*6050*/  @P1 STG.E desc[UR14][R152.64+0x20], R151 ;  /* 0x0000209798001986 */ /* 0x0001ea000c10190e */
[----:B------:R-:W-:Y:S05]  /*6060*/  @!P2 BRA `(.L_x_120) ;  /* 0x000000000004a947 */ /* 0x000fea0003800000 */
[----:B------:R0:W5:Y:S02]  /*6070*/  LDG.E.LTC128B R17, desc[UR14][R156.64+0x200] ;  /* 0x0002000e9c117981 */ /* 0x000164000c1e1920 */
.L_x_120:
[----:B------:R-:W-:Y:S05]  /*6080*/  BSYNC B1 ;  /* 0x0000000000017941 */ /* 0x000fea0003800000 */
.L_x_119:
[----:B---3-5:R-:W-:Y:S01]  /*6090*/  IMAD R5, R17, R14, RZ ;  /* 0x0000000e11057224 */ /* 0x028fe200078e02ff */
[----:B------:R-:W-:Y:S01]  /*60a0*/  ISETP.GT.AND P4, PT, R11, 0x1, P0 ;  /* 0x000000010b00780c */ /* 0x000fe20000784270 */
[----:B------:R-:W-:Y:S01]  /*60b0*/  BSSY B1, `(.L_x_121) ;  /* 0x0000006000017945 */ /* 0x000fe20003800000 */
[----:B------:R-:W-:Y:S01]  /*60c0*/  ISETP.GT.AND P1, PT, R12, 0x88, PT ;  /* 0x000000880c00780c */ /* 0x000fe20003f24270 */
[----:B------:R-:W-:-:S05]  /*60d0*/  IMAD R5, R24, R15, R5 ;  /* 0x0000000f18057224 */ /* 0x000fca00078e0205 */
[----:B------:R3:W-:Y:S05]  /*60e0*/  @P2 STG.E desc[UR14][R172.64+0x200], R5 ;  /* 0x00020005ac002986 */ /* 0x0007ea000c10190e */
[----:B------:R-:W-:Y:S05]  /*60f0*/  @!P4 BRA `(.L_x_122) ;  /* 0x000000000004c947 */ /* 0x000fea0003800000 */
[----:B------:R0:W5:Y:S02]  /*6100*/  LDG.E.LTC128B R17, desc[UR14][R88.64+0x200] ;  /* 0x0002000e58117981 */ /* 0x000164000c1e1920 */
.L_x_122:
[----:B------:R-:W-:Y:S05]  /*6110*/  BSYNC B1 ;  /* 0x0000000000017941 */ /* 0x000fea0003800000 */
.L_x_121:
[----:B-----5:R-:W-:Y:S01]  /*6120*/  IMAD R12, R17, R14, RZ ;  /* 0x0000000e110c7224 */ /* 0x020fe200078e02ff */
[----:B------:R-:W-:Y:S01]  /*6130*/  ISETP.GT.AND P2, PT, R11, RZ, P1 ;  /* 0x000000ff0b00720c */ /* 0x000fe20000f44270 */
[----:B------:R-:W-:Y:S02]  /*6140*/  BSSY B1, `(.L_x_123) ;  /* 0x0000005000017945 */ /* 0x000fe40003800000 */
[----:B------:R-:W-:-:S05]  /*6150*/  IMAD R25, R25, R15, R12 ;  /* 0x0000000f19197224 */ /* 0x000fca00078e020c */
[----:B------:R0:W-:Y:S05]  /*6160*/  @P4 STG.E desc[UR14][R162.64+0x200], R25 ;  /* 0x00020019a2004986 */ /* 0x0001ea000c10190e */
[----:B------:R-:W-:Y:S05]  /*6170*/  @!P2 BRA `(.L_x_124) ;  /* 0x000000000004a947 */ /* 0x000fea0003800000 */
[----:B------:R0:W5:Y:S02]  /*6180*/  LDG.E.LTC128B R17, desc[UR14][R156.64+0x220] ;  /* 0x0002200e9c117981 */ /* 0x000164000c1e1920 */
.L_x_124:
[----:B------:R-:W-:Y:S05]  /*6190*/  BSYNC B1 ;  /* 0x0000000000017941 */ /* 0x000fea0003800000 */
.L_x_123:
[----:B---3-5:R-:W-:Y:S01]  /*61a0*/  IMAD R5, R17, R14, RZ ;  /* 0x0000000e11057224 */ /* 0x028fe200078e02ff */
[----:B------:R-:W-:Y:S01]  /*61b0*/  ISETP.GT.AND P4, PT, R11, 0x1, P1 ;  /* 0x000000010b00780c */ /* 0x000fe20000f84270 */
[----:B------:R-:W-:Y:S02]  /*61c0*/  BSSY B1, `(.L_x_125) ;  /* 0x0000005000017945 */ /* 0x000fe40003800000 */
[----:B------:R-:W-:-:S05]  /*61d0*/  IMAD R5, R26, R15, R5 ;  /* 0x0000000f1a057224 */ /* 0x000fca00078e0205 */
[----:B------:R3:W-:Y:S05]  /*61e0*/  @P2 STG.E desc[UR14][R172.64+0x220], R5 ;  /* 0x00022005ac002986 */ /* 0x0007ea000c10190e */
[----:B------:R-:W-:Y:S05]  /*61f0*/  @!P4 BRA `(.L_x_126) ;  /* 0x000000000004c947 */ /* 0x000fea0003800000 */
[----:B------:R0:W5:Y:S02]  /*6200*/  LDG.E.LTC128B R17, desc[UR14][R88.64+0x220] ;  /* 0x0002200e58117981 */ /* 0x000164000c1e1920 */
.L_x_126:
[----:B------:R-:W-:Y:S05]  /*6210*/  BSYNC B1 ;  /* 0x0000000000017941 */ /* 0x000fea0003800000 */
.L_x_125:
[----:B-----5:R-:W-:Y:S01]  /*6220*/  IMAD R12, R17, R14, RZ ;  /* 0x0000000e110c7224 */ /* 0x020fe200078e02ff */
[----:B------:R-:W-:Y:S01]  /*6230*/  ISETP.GT.AND P2, PT, R11, 0x8, P0 ;  /* 0x000000080b00780c */ /* 0x000fe20000744270 */
[----:B------:R-:W-:Y:S02]  /*6240*/  BSSY B1, `(.L_x_127) ;  /* 0x0000005000017945 */ /* 0x000fe40003800000 */
[----:B------:R-:W-:-:S05]  /*6250*/  IMAD R27, R27, R15, R12 ;  /* 0x0000000f1b1b7224 */ /* 0x000fca00078e020c */
[----:B------:R0:W-:Y:S05]  /*6260*/  @P4 STG.E desc[UR14][R162.64+0x220], R27 ;  /* 0x0002201ba2004986 */ /* 0x0001ea000c10190e */
[----:B------:R-:W-:Y:S05]  /*6270*/  @!P2 BRA `(.L_x_128) ;  /* 0x000000000004a947 */ /* 0x000fea0003800000 */
[----:B------:R0:W5:Y:S02]  /*6280*/  LDG.E.LTC128B R17, desc[UR14][R90.64+0x200] ;  /* 0x0002000e5a117981 */ /* 0x000164000c1e1920 */
.L_x_128:
[----:B------:R-:W-:Y:S05]  /*6290*/  BSYNC B1 ;  /* 0x0000000000017941 */ /* 0x000fea0003800000 */
.L_x_127:
[----:B---3-5:R-:W-:Y:S01]  /*62a0*/  IMAD R5, R17, R14, RZ ;  /* 0x0000000e11057224 */ /* 0x028fe200078e02ff */
[----:B------:R-:W-:Y:S01]  /*62b0*/  ISETP.GT.AND P4, PT, R11, 0x9, P0 ;  /* 0x000000090b00780c */ /* 0x000fe20000784270 */
[----:B------:R-:W-:Y:S02]  /*62c0*/  BSSY B1, `(.L_x_129) ;  /* 0x0000005000017945 */ /* 0x000fe40003800000 */
[----:B------:R-:W-:-:S05]  /*62d0*/  IMAD R5, R28, R15, R5 ;  /* 0x0000000f1c057224 */ /* 0x000fca00078e0205 */
[----:B------:R3:W-:Y:S05]  /*62e0*/  @P2 STG.E desc[UR14][R160.64+0x200], R5 ;  /* 0x00020005a0002986 */ /* 0x0007ea000c10190e */
[----:B------:R-:W-:Y:S05]  /*62f0*/  @!P4 BRA `(.L_x_130) ;  /* 0x000000000004c947 */ /* 0x000fea0003800000 */
[----:B------:R0:W5:Y:S02]  /*6300*/  LDG.E.LTC128B R17, desc[UR14][R92.64+0x200] ;  /* 0x0002000e5c117981 */ /* 0x000164000c1e1920 */
.L_x_130:
[----:B------:R-:W-:Y:S05]  /*6310*/  BSYNC B1 ;  /* 0x0000000000017941 */ /* 0x000fea0003800000 */
.L_x_129:
[----:B-----5:R-:W-:Y:S01]  /*6320*/  IMAD R12, R17, R14, RZ ;  /* 0x0000000e110c7224 */ /* 0x020fe200078e02ff */
[----:B------:R-:W-:Y:S01]  /*6330*/  ISETP.GT.AND P2, PT, R11, 0x8, P1 ;  /* 0x000000080b00780c */ /* 0x000fe20000f44270 */
[----:B------:R-:W-:Y:S02]  /*6340*/  BSSY B1, `(.L_x_131) ;  /* 0x0000005000017945 */ /* 0x000fe40003800000 */
[----:B------:R-:W-:-:S05]  /*6350*/  IMAD R29, R29, R15, R12 ;  /* 0x0000000f1d1d7224 */ /* 0x000fca00078e020c */
[----:B------:R0:W-:Y:S05]  /*6360*/  @P4 STG.E desc[UR14][R158.64+0x200], R29 ;  /* 0x0002001d9e004986 */ /* 0x0001ea000c10190e */
[----:B------:R-:W-:Y:S05]  /*6370*/  @!P2 BRA `(.L_x_132) ;  /* 0x000000000004a947 */ /* 0x000fea0003800000 */
[----:B------:R0:W5:Y:S02]  /*6380*/  LDG.E.LTC128B R17, desc[UR14][R90.64+0x220] ;  /* 0x0002200e5a117981 */ /* 0x000164000c1e1920 */
.L_x_132:
[----:B------:R-:W-:Y:S05]  /*6390*/  BSYNC B1 ;  /* 0x0000000000017941 */ /* 0x000fea0003800000 */
.L_x_131:
[----:B---3-5:R-:W-:Y:S01]  /*63a0*/  IMAD R5, R17, R14, RZ ;  /* 0x0000000e11057224 */ /* 0x028fe200078e02ff */
[----:B------:R-:W-:Y:S01]  /*63b0*/  ISETP.GT.AND P4, PT, R11, 0x9, P1 ;  /* 0x000000090b00780c */ /* 0x000fe20000f84270 */
[----:B------:R-:W-:Y:S02]  /*63c0*/  BSSY B1, `(.L_x_133) ;  /* 0x0000005000017945 */ /* 0x000fe40003800000 */
[----:B------:R-:W-:-:S05]  /*63d0*/  IMAD R5, R30, R15, R5 ;  /* 0x0000000f1e057224 */ /* 0x000fca00078e0205 */
[----:B------:R3:W-:Y:S05]  /*63e0*/  @P2 STG.E desc[UR14][R160.64+0x220], R5 ;  /* 0x00022005a0002986 */ /* 0x0007ea000c10190e */
[----:B------:R-:W-:Y:S05]  /*63f0*/  @!P4 BRA `(.L_x_134) ;  /* 0x000000000004c947 */ /* 0x000fea0003800000 */
[----:B------:R0:W5:Y:S02]  /*6400*/  LDG.E.LTC128B R17, desc[UR14][R92.64+0x220] ;  /* 0x0002200e5c117981 */ /* 0x000164000c1e1920 */
.L_x_134:
[----:B------:R-:W-:Y:S05]  /*6410*/  BSYNC B1 ;  /* 0x0000000000017941 */ /* 0x000fea0003800000 */
.L_x_133:
[----:B-----5:R-:W-:Y:S01]  /*6420*/  IMAD R12, R17, R14, RZ ;  /* 0x0000000e110c7224 */ /* 0x020fe200078e02ff */
[----:B------:R-:W-:Y:S01]  /*6430*/  ISETP.GT.AND P2, PT, R11, 0x10, P0 ;  /* 0x000000100b00780c */ /* 0x000fe20000744270 */
[----:B------:R-:W-:Y:S02]  /*6440*/  BSSY B1, `(.L_x_135) ;  /* 0x0000005000017945 */ /* 0x000fe40003800000 */
[----:B------:R-:W-:-:S05]  /*6450*/  IMAD R31, R31, R15, R12 ;  /* 0x0000000f1f1f7224 */ /* 0x000fca00078e020c */
[----:B------:R0:W-:Y:S05]  /*6460*/  @P4 STG.E desc[UR14][R158.64+0x220], R31 ;  /* 0x0002201f9e004986 */ /* 0x0001ea000c10190e */
[----:B------:R-:W-:Y:S05]  /*6470*/  @!P2 BRA `(.L_x_136) ;  /* 0x000000000004a947 */ /* 0x000fea0003800000 */
[----:B------:R0:W5:Y:S02]  /*6480*/  LDG.E.LTC128B R17, desc[UR14][R94.64+0x200] ;  /* 0x0002000e5e117981 */ /* 0x000164000c1e1920 */
.L_x_136:
[----:B------:R-:W-:Y:S05]  /*6490*/  BSYNC B1 ;  /* 0x0000000000017941 */ /* 0x000fea0003800000 */
.L_x_135:
[----:B---3-5:R-:W-:Y:S01]  /*64a0*/  IMAD R5, R17, R14, RZ ;  /* 0x0000000e11057224 */ /* 0x028fe200078e02ff */
[----:B------:R-:W-:Y:S01]  /*64b0*/  ISETP.GT.AND P4, PT, R11, 0x11, P0 ;  /* 0x000000110b00780c */ /* 0x000fe20000784270 */
[----:B------:R-:W-:Y:S02]  /*64c0*/  BSSY B1, `(.L_x_137) ;  /* 0x0000005000017945 */ /* 0x000fe40003800000 */
[----:B------:R-:W-:-:S05]  /*64d0*/  IMAD R5, R32, R15, R5 ;  /* 0x0000000f20057224 */ /* 0x000fca00078e0205 */
[----:B------:R3:W-:Y:S05]  /*64e0*/  @P2 STG.E desc[UR14][R166.64+0x200], R5 ;  /* 0x00020005a6002986 */ /* 0x0007ea000c10190e */
[----:B------:R-:W-:Y:S05]  /*64f0*/  @!P4 BRA `(.L_x_138) ;  /* 0x000000000004c947 */ /* 0x000fea0003800000 */
[----:B------:R0:W5:Y:S02]  /*6500*/  LDG.E.LTC128B R17, desc[UR14][R96.64+0x200] ;  /* 0x0002000e60117981 */ /* 0x000164000c1e1920 */
.L_x_138:
[----:B------:R-:W-:Y:S05]  /*6510*/  BSYNC B1 ;  /* 0x0000000000017941 */ /* 0x000fea0003800000 */
.L_x_137:
[----:B-----5:R-:W-:Y:S01]  /*6520*/  IMAD R12, R17, R14, RZ ;  /* 0x0000000e110c7224 */ /* 0x020fe200078e02ff */
[----:B------:R-:W-:Y:S01]  /*6530*/  ISETP.GT.AND P2, PT, R11, 0x10, P1 ;  /* 0x000000100b00780c */ /* 0x000fe20000f44270 */
[----:B------:R-:W-:Y:S02]  /*6540*/  BSSY B1, `(.L_x_139) ;  /* 0x0000005000017945 */ /* 0x000fe40003800000 */
[----:B------:R-:W-:-:S05]  /*6550*/  IMAD R33, R33, R15, R12 ;  /* 0x0000000f21217224 */ /* 0x000fca00078e020c */
[----:B------:R0:W-:Y:S05]  /*6560*/  @P4 STG.E desc[UR14][R164.64+0x200], R33 ;  /* 0x00020021a4004986 */ /* 0x0001ea000c10190e */
[----:B------:R-:W-:Y:S05]  /*6570*/  @!P2 BRA `(.L_x_140) ;  /* 0x000000000004a947 */ /* 0x000fea0003800000 */
[----:B------:R0:W5:Y:S02]  /*6580*/  LDG.E.LTC128B R17, desc[UR14][R94.64+0x220] ;  /* 0x0002200e5e117981 */ /* 0x000164000c1e1920 */
.L_x_140:
[----:B------:R-:W-:Y:S05]  /*6590*/  BSYNC B1 ;  /* 0x0000000000017941 */ /* 0x000fea0003800000 */
.L_x_139:
[----:B---3-5:R-:W-:Y:S01]  /*65a0*/  IMAD R5, R17, R14, RZ ;  /* 0x0000000e11057224 */ /* 0x028fe200078e02ff */
[----:B------:R-:W-:Y:S01]  /*65b0*/  ISETP.GT.AND P4, PT, R11, 0x11, P1 ;  /* 0x000000110b00780c */ /* 0x000fe20000f84270 */
[----:B------:R-:W-:Y:S02]  /*65c0*/  BSSY B1, `(.L_x_141) ;  /* 0x0000005000017945 */ /* 0x000fe40003800000 */
[----:B------:R-:W-:-:S05]  /*65d0*/  IMAD R5, R34, R15, R5 ;  /* 0x0000000f22057224 */ /* 0x000fca00078e0205 */
[----:B------:R3:W-:Y:S05]  /*65e0*/  @P2 STG.E desc[UR14][R166.64+0x220], R5 ;  /* 0x00022005a6002986 */ /* 0x0007ea000c10190e */
[----:B------:R-:W-:Y:S05]  /*65f0*/  @!P4 BRA `(.L_x_142) ;  /* 0x000000000004c947 */ /* 0x000fea0003800000 */
[----:B------:R0:W5:Y:S02]  /*6600*/  LDG.E.LTC128B R17, desc[UR14][R96.64+0x220] ;  /* 0x0002200e60117981 */ /* 0x000164000c1e1920 */
.L_x_142:
[----:B------:R-:W-:Y:S05]  /*6610*/  BSYNC B1 ;  /* 0x0000000000017941 */ /* 0x000fea0003800000 */
.L_x_141:
[----:B-----5:R-:W-:Y:S01]  /*6620*/  IMAD R12, R17, R14, RZ ;  /* 0x0000000e110c7224 */ /* 0x020fe200078e02ff */
[----:B------:R-:W-:Y:S01]  /*6630*/  ISETP.GT.AND P2, PT, R11, 0x18, P0 ;  /* 0x000000180b00780c */ /* 0x000fe20000744270 */
[----:B------:R-:W-:Y:S02]  /*6640*/  BSSY B1, `(.L_x_143) ;  /* 0x0000005000017945 */ /* 0x000fe40003800000 */
[----:B------:R-:W-:-:S05]  /*6650*/  IMAD R35, R35, R15, R12 ;  /* 0x0000000f23237224 */ /* 0x000fca00078e020c */
[----:B------:R0:W-:Y:S05]  /*6660*/  @P4 STG.E desc[UR14][R164.64+0x220], R35 ;  /* 0x00022023a4004986 */ /* 0x0001ea000c10190e */
[----:B------:R-:W-:Y:S05]  /*6670*/  @!P2 BRA `(.L_x_144) ;  /* 0x000000000004a947 */ /* 0x000fea0003800000 */
[----:B------:R0:W5:Y:S02]  /*6680*/  LDG.E.LTC128B R17, desc[UR14][R98.64+0x200] ;  /* 0x0002000e62117981 */ /* 0x000164000c1e1920 */
.L_x_144:
[----:B------:R-:W-:Y:S05]  /*6690*/  BSYNC B1 ;  /* 0x0000000000017941 */ /* 0x000fea0003800000 */
.L_x_143:
[----:B---3-5:R-:W-:Y:S01]  /*66a0*/  IMAD R5, R17, R14, RZ ;  /* 0x0000000e11057224 */ /* 0x028fe200078e02ff */
[----:B------:R-:W-:Y:S01]  /*66b0*/  ISETP.GT.AND P4, PT, R11, 0x19, P0 ;  /* 0x000000190b00780c */ /* 0x000fe20000784270 */
[----:B------:R-:W-:Y:S02]  /*66c0*/  BSSY B1, `(.L_x_145) ;  /* 0x0000005000017945 */ /* 0x000fe40003800000 */
[----:B------:R-:W-:-:S05]  /*66d0*/  IMAD R5, R36, R15, R5 ;  /* 0x0000000f24057224 */ /* 0x000fca00078e0205 */
[----:B------:R3:W-:Y:S05]  /*66e0*/  @P2 STG.E desc[UR14][R170.64+0x200], R5 ;  /* 0x00020005aa002986 */ /* 0x0007ea000c10190e */
[----:B------:R-:W-:Y:S05]  /*66f0*/  @!P4 BRA `(.L_x_146) ;  /* 0x000000000004c947 */ /* 0x000fea0003800000 */
[----:B------:R0:W5:Y:S02]  /*6700*/  LDG.E.LTC128B R17, desc[UR14][R100.64+0x200] ;  /* 0x0002000e64117981 */ /* 0x000164000c1e1920 */
.L_x_146:
[----:B------:R-:W-:Y:S05]  /*6710*/  BSYNC B1 ;  /* 0x0000000000017941 */ /* 0x000fea0003800000 */
.L_x_145:
[----:B-----5:R-:W-:Y:S01]  /*6720*/  IMAD R12, R17, R14, RZ ;  /* 0x0000000e110c7224 */ /* 0x020fe200078e02ff */
[----:B------:R-:W-:Y:S01]  /*6730*/  ISETP.GT.AND P2, PT, R11, 0x18, P1 ;  /* 0x000000180b00780c */ /* 0x000fe20000f44270 */
[----:B------:R-:W-:Y:S02]  /*6740*/  BSSY B1, `(.L_x_147) ;  /* 0x0000005000017945 */ /* 0x000fe40003800000 */
[----:B------:R-:W-:-:S05]  /*6750*/  IMAD R37, R37, R15, R12 ;  /* 0x0000000f25257224 */ /* 0x000fca00078e020c */
[----:B------:R0:W-:Y:S05]  /*6760*/  @P4 STG.E desc[UR14][R168.64+0x200], R37 ;  /* 0x00020025a8004986 */ /* 0x0001ea000c10190e */
[----:B------:R-:W-:Y:S05]  /*6770*/  @!P2 BRA `(.L_x_148) ;  /* 0x000000000004a947 */ /* 0x000fea0003800000 */
[----:B------:R0:W5:Y:S02]  /*6780*/  LDG.E.LTC128B R17, desc[UR14][R98.64+0x220] ;  /* 0x0002200e62117981 */ /* 0x000164000c1e1920 */
.L_x_148:
[----:B------:R-:W-:Y:S05]  /*6790*/  BSYNC B1 ;  /* 0x0000000000017941 */ /* 0x000fea0003800000 */
.L_x_147:
[----:B---3-5:R-:W-:Y:S01]  /*67a0*/  IMAD R5, R17, R14, RZ ;  /* 0x0000000e11057224 */ /* 0x028fe200078e02ff */
[----:B------:R-:W-:Y:S01]  /*67b0*/  ISETP.GT.AND P4, PT, R11, 0x19, P1 ;  /* 0x000000190b00780c */ /* 0x000fe20000f84270 */
[----:B------:R-:W-:Y:S02]  /*67c0*/  BSSY B1, `(.L_x_149) ;  /* 0x0000005000017945 */ /* 0x000fe40003800000 */
[----:B------:R-:W-:-:S05]  /*67d0*/  IMAD R5, R38, R15, R5 ;  /* 0x0000000f26057224 */ /* 0x000fca00078e0205 */
[----:B------:R3:W-:Y:S05]  /*67e0*/  @P2 STG.E desc[UR14][R170.64+0x220], R5 ;  /* 0x00022005aa002986 */ /* 0x0007ea000c10190e */
[----:B------:R-:W-:Y:S05]  /*67f0*/  @!P4 BRA `(.L_x_150) ;  /* 0x000000000004c947 */ /* 0x000fea0003800000 */
[----:B------:R0:W5:Y:S02]  /*6800*/  LDG.E.LTC128B R17, desc[UR14][R100.64+0x220] ;  /* 0x0002200e64117981 */ /* 0x000164000c1e1920 */
.L_x_150:
[----:B------:R-:W-:Y:S05]  /*6810*/  BSYNC B1 ;  /* 0x0000000000017941 */ /* 0x000fea0003800000 */
.L_x_149:
[----:B-----5:R-:W-:Y:S01]  /*6820*/  IMAD R12, R17, R14, RZ ;  /* 0x0000000e110c7224 */ /* 0x020fe200078e02ff */
[----:B------:R-:W-:Y:S01]  /*6830*/  ISETP.GT.AND P2, PT, R11, 0x20, P0 ;  /* 0x000000200b00780c */ /* 0x000fe20000744270 */
[----:B------:R-:W-:Y:S02]  /*6840*/  BSSY B1, `(.L_x_151) ;  /* 0x0000005000017945 */ /* 0x000fe40003800000 */
[----:B------:R-:W-:-:S05]  /*6850*/  IMAD R39, R39, R15, R12 ;  /* 0x0000000f27277224 */ /* 0x000fca00078e020c */
[----:B------:R0:W-:Y:S05]  /*6860*/  @P4 STG.E desc[UR14][R168.64+0x220], R39 ;  /* 0x00022027a8004986 */ /* 0x0001ea000c10190e */
[----:B------:R-:W-:Y:S05]  /*6870*/  @!P2 BRA `(.L_x_152) ;  /* 0x000000000004a947 */ /* 0x000fea0003800000 */
[----:B------:R0:W5:Y:S02]  /*6880*/  LDG.E.LTC128B R17, desc[UR14][R102.64+0x200] ;  /* 0x0002000e66117981 */ /* 0x000164000c1e1920 */
.L_x_152:
[----:B------:R-:W-:Y:S05]  /*6890*/  BSYNC B1 ;  /* 0x0000000000017941 */ /* 0x000fea0003800000 */
.L_x_151:
[----:B---3-5:R-:W-:Y:S01]  /*68a0*/  IMAD R5, R17, R14, RZ ;  /* 0x0000000e11057224 */ /* 0x028fe200078e02ff */
[----:B------:R-:W-:Y:S01]  /*68b0*/  ISETP.GT.AND P4, PT, R11, 0x21, P0 ;  /* 0x000000210b00780c */ /* 0x000fe20000784270 */
[----:B------:R-:W-:Y:S02]  /*68c0*/  BSSY B1, `(.L_x_153) ;  /* 0x0000005000017945 */ /* 0x000fe40003800000 */
[----:B------:R-:W-:-:S05]  /*68d0*/  IMAD R5, R40, R15, R5 ;  /* 0x0000000f28057224 */ /* 0x000fca00078e0205 */
[----:B------:R3:W-:Y:S05]  /*68e0*/  @P2 STG.E desc[UR14][R176.64+0x200], R5 ;  /* 0x00020005b0002986 */ /* 0x0007ea000c10190e */
[----:B------:R-:W-:Y:S05]  /*68f0*/  @!P4 BRA `(.L_x_154) ;  /* 0x000000000004c947 */ /* 0x000fea0003800000 */
[----:B------:R0:W5:Y:S02]  /*6900*/  LDG.E.LTC128B R17, desc[UR14][R104.64+0x200] ;  /* 0x0002000e68117981 */ /* 0x000164000c1e1920 */
.L_x_154:
[----:B------:R-:W-:Y:S05]  /*6910*/  BSYNC B1 ;  /* 0x0000000000017941 */ /* 0x000fea0003800000 */
.L_x_153:
[----:B-----5:R-:W-:Y:S01]  /*6920*/  IMAD R12, R17, R14, RZ ;  /* 0x0000000e110c7224 */ /* 0x020fe200078e02ff */
[----:B------:R-:W-:Y:S01]  /*6930*/  ISETP.GT.AND P2, PT, R11, 0x20, P1 ;  /* 0x000000200b00780c */ /* 0x000fe20000f44270 */
[----:B------:R-:W-:Y:S02]  /*6940*/  BSSY B1, `(.L_x_155) ;  /* 0x0000005000017945 */ /* 0x000fe40003800000 */
[----:B------:R-:W-:-:S05]  /*6950*/  IMAD R41, R41, R15, R12 ;  /* 0x0000000f29297224 */ /* 0x000fca00078e020c */
[----:B------:R0:W-:Y:S05]  /*6960*/  @P4 STG.E desc[UR14][R174.64+0x200], R41 ;  /* 0x00020029ae004986 */ /* 0x0001ea000c10190e */
[----:B------:R-:W-:Y:S05]  /*6970*/  @!P2 BRA `(.L_x_156) ;  /* 0x000000000004a947 */ /* 0x000fea0003800000 */
[----:B------:R0:W5:Y:S02]  /*6980*/  LDG.E.LTC128B R17, desc[UR14][R102.64+0x220] ;  /* 0x0002200e66117981 */ /* 0x000164000c1e1920 */
.L_x_156:
[----:B------:R-:W-:Y:S05]  /*6990*/  BSYNC B1 ;  /* 0x0000000000017941 */ /* 0x000fea0003800000 */
.L_x_155:
[----:B---3-5:R-:W-:Y:S01]  /*69a0*/  IMAD R5, R17, R14, RZ ;  /* 0x0000000e11057224 */ /* 0x028fe200078e02ff */
[----:B------:R-:W-:Y:S01]  /*69b0*/  ISETP.GT.AND P4, PT, R11, 0x21, P1 ;  /* 0x000000210b00780c */ /* 0x000fe20000f84270 */
[----:B------:R-:W-:Y:S02]  /*69c0*/  BSSY B1, `(.L_x_157) ;  /* 0x0000005000017945 */ /* 0x000fe40003800000 */
[----:B------:R-:W-:-:S05]  /*69d0*/  IMAD R5, R42, R15, R5 ;  /* 0x0000000f2a057224 */ /* 0x000fca00078e0205 */
[----:B------:R3:W-:Y:S05]  /*69e0*/  @P2 STG.E desc[UR14][R176.64+0x220], R5 ;  /* 0x00022005b0002986 */ /* 0x0007ea000c10190e */
[----:B------:R-:W-:Y:S05]  /*69f0*/  @!P4 BRA `(.L_x_158) ;  /* 0x000000000004c947 */ /* 0x000fea0003800000 */
[----:B------:R0:W5:Y:S02]  /*6a00*/  LDG.E.LTC128B R17, desc[UR14][R104.64+0x220] ;  /* 0x0002200e68117981 */ /* 0x000164000c1e1920 */
.L_x_158:
[----:B------:R-:W-:Y:S05]  /*6a10*/  BSYNC B1 ;  /* 0x0000000000017941 */ /* 0x000fea0003800000 */
.L_x_157:
[----:B-----5:R-:W-:Y:S01]  /*6a20*/  IMAD R12, R17, R14, RZ ;  /* 0x0000000e110c7224 */ /* 0x020fe200078e02ff */
[----:B------:R-:W-:Y:S01]  /*6a30*/  ISETP.GT.AND P2, PT, R11, 0x28, P0 ;  /* 0x000000280b00780c */ /* 0x000fe20000744270 */
[----:B------:R-:W-:Y:S02]  /*6a40*/  BSSY B1, `(.L_x_159) ;  /* 0x0000005000017945 */ /* 0x000fe40003800000 */
[----:B------:R-:W-:-:S05]  /*6a50*/  IMAD R43, R43, R15, R12 ;  /* 0x0000000f2b2b7224 */ /* 0x000fca00078e020c */
[----:B------:R0:W-:Y:S05]  /*6a60*/  @P4 STG.E desc[UR14][R174.64+0x220], R43 ;  /* 0x0002202bae004986 */ /* 0x0001ea000c10190e */
[----:B------:R-:W-:Y:S05]  /*6a70*/  @!P2 BRA `(.L_x_160) ;  /* 0x000000000004a947 */ /* 0x000fea0003800000 */
[----:B------:R0:W5:Y:S02]  /*6a80*/  LDG.E.LTC128B R17, desc[UR14][R106.64+0x200] ;  /* 0x0002000e6a117981 */ /* 0x000164000c1e1920 */
.L_x_160:
[----:B------:R-:W-:Y:S05]  /*6a90*/  BSYNC B1 ;  /* 0x0000000000017941 */ /* 0x000fea0003800000 */
.L_x_159:
[----:B---3-5:R-:W-:Y:S01]  /*6aa0*/  IMAD R5, R17, R14, RZ ;  /* 0x0000000e11057224 */ /* 0x028fe200078e02ff */
[----:B------:R-:W-:Y:S01]  /*6ab0*/  ISETP.GT.AND P4, PT, R11, 0x29, P0 ;  /* 0x000000290b00780c */ /* 0x000fe20000784270 */
[----:B------:R-:W-:Y:S02]  /*6ac0*/  BSSY B1, `(.L_x_161) ;  /* 0x0000005000017945 */ /* 0x000fe40003800000 */
[----:B------:R-:W-:-:S05]  /*6ad0*/  IMAD R5, R44, R15, R5 ;  /* 0x0000000f2c057224 */ /* 0x000fca00078e0205 */
[----:B------:R3:W-:Y:S05]  /*6ae0*/  @P2 STG.E desc[UR14][R180.64+0x200], R5 ;  /* 0x00020005b4002986 */ /* 0x0007ea000c10190e */
[----:B------:R-:W-:Y:S05]  /*6af0*/  @!P4 BRA `(.L_x_162) ;  /* 0x000000000004c947 */ /* 0x000fea0003800000 */
[----:B------:R0:W5:Y:S02]  /*6b00*/  LDG.E.LTC128B R17, desc[UR14][R108.64+0x200] ;  /* 0x0002000e6c117981 */ /* 0x000164000c1e1920 */
.L_x_162:
[----:B------:R-:W-:Y:S05]  /*6b10*/  BSYNC B1 ;  /* 0x0000000000017941 */ /* 0x000fea0003800000 */
.L_x_161:
[----:B-----5:R-:W-:Y:S01]  /*6b20*/  IMAD R12, R17, R14, RZ ;  /* 0x0000000e110c7224 */ /* 0x020fe200078e02ff */
[----:B------:R-:W-:Y:S01]  /*6b30*/  ISETP.GT.AND P2, PT, R11, 0x28, P1 ;  /* 0x000000280b00780c */ /* 0x000fe20000f44270 */
[----:B------:R-:W-:Y:S02]  /*6b40*/  BSSY B1, `(.L_x_163) ;  /* 0x0000005000017945 */ /* 0x000fe40003800000 */
[----:B------:R-:W-:-:S05]  /*6b50*/  IMAD R45, R45, R15, R12 ;  /* 0x0000000f2d2d7224 */ /* 0x000fca00078e020c */
[----:B------:R0:W-:Y:S05]  /*6b60*/  @P4 STG.E desc[UR14][R178.64+0x200], R45 ;  /* 0x0002002db2004986 */ /* 0x0001ea000c10190e */
[----:B------:R-:W-:Y:S05]  /*6b70*/  @!P2 BRA `(.L_x_164) ;  /* 0x000000000004a947 */ /* 0x000fea0003800000 */
[----:B------:R0:W5:Y:S02]  /*6b80*/  LDG.E.LTC128B R17, desc[UR14][R106.64+0x220] ;  /* 0x0002200e6a117981 */ /* 0x000164000c1e1920 */
.L_x_164:
[----:B------:R-:W-:Y:S05]  /*6b90*/  BSYNC B1 ;  /* 0x0000000000017941 */ /* 0x000fea0003800000 */
.L_x_163:
[----:B---3-5:R-:W-:Y:S01]  /*6ba0*/  IMAD R5, R17, R14, RZ ;  /* 0x0000000e11057224 */ /* 0x028fe200078e02ff */
[----:B------:R-:W-:Y:S01]  /*6bb0*/  ISETP.GT.AND P4, PT, R11, 0x29, P1 ;  /* 0x000000290b00780c */ /* 0x000fe20000f84270 */
[----:B------:R-:W-:Y:S02]  /*6bc0*/  BSSY B1, `(.L_x_165) ;  /* 0x0000005000017945 */ /* 0x000fe40003800000 */
[----:B------:R-:W-:-:S05]  /*6bd0*/  IMAD R5, R46, R15, R5 ;  /* 0x0000000f2e057224 */ /* 0x000fca00078e0205 */
[----:B------:R3:W-:Y:S05]  /*6be0*/  @P2 STG.E desc[UR14][R180.64+0x220], R5 ;  /* 0x00022005b4002986 */ /* 0x0007ea000c10190e */
[----:B------:R-:W-:Y:S05]  /*6bf0*/  @!P4 BRA `(.L_x_166) ;  /* 0x000000000004c947 */ /* 0x000fea0003800000 */
[----:B------:R0:W5:Y:S02]  /*6c00*/  LDG.E.LTC128B R17, desc[UR14][R108.64+0x220] ;  /* 0x0002200e6c117981 */ /* 0x000164000c1e1920 */
.L_x_166:
[----:B------:R-:W-:Y:S05]  /*6c10*/  BSYNC B1 ;  /* 0x0000000000017941 */ /* 0x000fea0003800000 */
.L_x_165:
[----:B-----5:R-:W-:Y:S01]  /*6c20*/  IMAD R12, R17, R14, RZ ;  /* 0x0000000e110c7224 */ /* 0x020fe200078e02ff */
[----:B------:R-:W-:Y:S01]  /*6c30*/  ISETP.GT.AND P2, PT, R11, 0x30, P0 ;  /* 0x000000300b00780c */ /* 0x000fe20000744270 */
[----:B------:R-:W-:Y:S02]  /*6c40*/  BSSY B1, `(.L_x_167) ;  /* 0x0000005000017945 */ /* 0x000fe40003800000 */
[----:B------:R-:W-:-:S05]  /*6c50*/  IMAD R47, R47, R15, R12 ;  /* 0x0000000f2f2f7224 */ /* 0x000fca00078e020c */
[----:B------:R0:W-:Y:S05]  /*6c60*/  @P4 STG.E desc[UR14][R178.64+0x220], R47 ;  /* 0x0002202fb2004986 */ /* 0x0001ea000c10190e */
[----:B------:R-:W-:Y:S05]  /*6c70*/  @!P2 BRA `(.L_x_168) ;  /* 0x000000000004a947 */ /* 0x000fea0003800000 */
[----:B------:R0:W5:Y:S02]  /*6c80*/  LDG.E.LTC128B R17, desc[UR14][R110.64+0x200] ;  /* 0x0002000e6e117981 */ /* 0x000164000c1e1920 */
.L_x_168:
[----:B------:R-:W-:Y:S05]  /*6c90*/  BSYNC B1 ;  /* 0x0000000000017941 */ /* 0x000fea0003800000 */
.L_x_167:
[----:B---3-5:R-:W-:Y:S01]  /*6ca0*/  IMAD R5, R17, R14, RZ ;  /* 0x0000000e11057224 */ /* 0x028fe200078e02ff */
[----:B------:R-:W-:Y:S01]  /*6cb0*/  ISETP.GT.AND P4, PT, R11, 0x31, P0 ;  /* 0x000000310b00780c */ /* 0x000fe20000784270 */
[----:B------:R-:W-:Y:S02]  /*6cc0*/  BSSY B1, `(.L_x_169) ;  /* 0x0000005000017945 */ /* 0x000fe40003800000 */
[----:B------:R-:W-:-:S05]  /*6cd0*/  IMAD R5, R48, R15, R5 ;  /* 0x0000000f30057224 */ /* 0x000fca00078e0205 */
[----:B------:R3:W-:Y:S05]  /*6ce0*/  @P2 STG.E desc[UR14][R184.64+0x200], R5 ;  /* 0x00020005b8002986 */ /* 0x0007ea000c10190e */
[----:B------:R-:W-:Y:S05]  /*6cf0*/  @!P4 BRA `(.L_x_170) ;  /* 0x000000000004c947 */ /* 0x000fea0003800000 */
[----:B------:R0:W5:Y:S02]  /*6d00*/  LDG.E.LTC128B R17, desc[UR14][R112.64+0x200] ;  /* 0x0002000e70117981 */ /* 0x000164000c1e1920 */
.L_x_170:
[----:B------:R-:W-:Y:S05]  /*6d10*/  BSYNC B1 ;  /* 0x0000000000017941 */ /* 0x000fea0003800000 */
.L_x_169:
[----:B-----5:R-:W-:Y:S01]  /*6d20*/  IMAD R12, R17, R14, RZ ;  /* 0x0000000e110c7224 */ /* 0x020fe200078e02ff */
[----:B------:R-:W-:Y:S01]  /*6d30*/  ISETP.GT.AND P2, PT, R11, 0x30, P1 ;  /* 0x000000300b00780c */ /* 0x000fe20000f44270 */
[----:B------:R-:W-:Y:S02]  /*6d40*/  BSSY B1, `(.L_x_171) ;  /* 0x0000005000017945 */ /* 0x000fe40003800000 */
[----:B------:R-:W-:-:S05]  /*6d50*/  IMAD R49, R49, R15, R12 ;  /* 0x0000000f31317224 */ /* 0x000fca00078e020c */
[----:B------:R0:W-:Y:S05]  /*6d60*/  @P4 STG.E desc[UR14][R182.64+0x200], R49 ;  /* 0x00020031b6004986 */ /* 0x0001ea000c10190e */
[----:B------:R-:W-:Y:S05]  /*6d70*/  @!P2 BRA `(.L_x_172) ;  /* 0x000000000004a947 */ /* 0x000fea0003800000 */
[----:B------:R0:W5:Y:S02]  /*6d80*/  LDG.E.LTC128B R17, desc[UR14][R110.64+0x220] ;  /* 0x0002200e6e117981 */ /* 0x000164000c1e1920 */
.L_x_172:
[----:B------:R-:W-:Y:S05]  /*6d90*/  BSYNC B1 ;  /* 0x0000000000017941 */ /* 0x000fea0003800000 */
.L_x_171:
[----:B---3-5:R-:W-:Y:S01]  /*6da0*/  IMAD R5, R17, R14, RZ ;  /* 0x0000000e11057224 */ /* 0x028fe200078e02ff */
[----:B------:R-:W-:Y:S01]  /*6db0*/  ISETP.GT.AND P4, PT, R11, 0x31, P1 ;  /* 0x000000310b00780c */ /* 0x000fe20000f84270 */
[----:B------:R-:W-:Y:S02]  /*6dc0*/  BSSY B1, `(.L_x_173) ;  /* 0x0000005000017945 */ /* 0x000fe40003800000 */
[----:B------:R-:W-:-:S05]  /*6dd0*/  IMAD R5, R50, R15, R5 ;  /* 0x0000000f32057224 */ /* 0x000fca00078e0205 */
[----:B------:R3:W-:Y:S05]  /*6de0*/  @P2 STG.E desc[UR14][R184.64+0x220], R5 ;  /* 0x00022005b8002986 */ /* 0x0007ea000c10190e */
[----:B------:R-:W-:Y:S05]  /*6df0*/  @!P4 BRA `(.L_x_174) ;  /* 0x000000000004c947 */ /* 0x000fea0003800000 */
[----:B------:R0:W5:Y:S02]  /*6e00*/  LDG.E.LTC128B R17, desc[UR14][R112.64+0x220] ;  /* 0x0002200e70117981 */ /* 0x000164000c1e1920 */
.L_x_174:
[----:B------:R-:W-:Y:S05]  /*6e10*/  BSYNC B1 ;  /* 0x0000000000017941 */ /* 0x000fea0003800000 */
.L_x_173:
[----:B-----5:R-:W-:Y:S01]  /*6e20*/  IMAD R12, R17, R14, RZ ;  /* 0x0000000e110c7224 */ /* 0x020fe200078e02ff */
[----:B------:R-:W-:Y:S01]  /*6e30*/  ISETP.GT.AND P2, PT, R11, 0x38, P0 ;  /* 0x000000380b00780c */ /* 0x000fe20000744270 */
[----:B------:R-:W-:Y:S02]  /*6e40*/  BSSY B1, `(.L_x_175) ;  /* 0x0000005000017945 */ /* 0x000fe40003800000 */
[----:B------:R-:W-:-:S05]  /*6e50*/  IMAD R51, R51, R15, R12 ;  /* 0x0000000f33337224 */ /* 0x000fca00078e020c */
[----:B------:R0:W-:Y:S05]  /*6e60*/  @P4 STG.E desc[UR14][R182.64+0x220], R51 ;  /* 0x00022033b6004986 */ /* 0x0001ea000c10190e */
[----:B------:R-:W-:Y:S05]  /*6e70*/  @!P2 BRA `(.L_x_176) ;  /* 0x000000000004a947 */ /* 0x000fea0003800000 */
[----:B------:R0:W5:Y:S02]  /*6e80*/  LDG.E.LTC128B R17, desc[UR14][R114.64+0x200] ;  /* 0x0002000e72117981 */ /* 0x000164000c1e1920 */
.L_x_176:
[----:B------:R-:W-:Y:S05]  /*6e90*/  BSYNC B1 ;  /* 0x0000000000017941 */ /* 0x000fea0003800000 */
.L_x_175:
[----:B---3-5:R-:W-:Y:S01]  /*6ea0*/  IMAD R5, R17, R14, RZ ;  /* 0x0000000e11057224 */ /* 0x028fe200078e02ff */
[----:B------:R-:W-:Y:S01]  /*6eb0*/  ISETP.GT.AND P4, PT, R11, 0x39, P0 ;  /* 0x000000390b00780c */ /* 0x000fe20000784270 */
[----:B------:R-:W-:Y:S02]  /*6ec0*/  BSSY B1, `(.L_x_177) ;  /* 0x0000005000017945 */ /* 0x000fe40003800000 */
[----:B------:R-:W-:-:S05]  /*6ed0*/  IMAD R5, R52, R15, R5 ;  /* 0x0000000f34057224 */ /* 0x000fca00078e0205 */
[----:B------:R3:W-:Y:S05]  /*6ee0*/  @P2 STG.E desc[UR14][R188.64+0x200], R5 ;  /* 0x00020005bc002986 */ /* 0x0007ea000c10190e */
[----:B------:R-:W-:Y:S05]  /*6ef0*/  @!P4 BRA `(.L_x_178) ;  /* 0x000000000004c947 */ /* 0x000fea0003800000 */
[----:B------:R0:W5:Y:S02]  /*6f00*/  LDG.E.LTC128B R17, desc[UR14][R116.64+0x200] ;  /* 0x0002000e74117981 */ /* 0x000164000c1e1920 */
.L_x_178:
[----:B------:R-:W-:Y:S05]  /*6f10*/  BSYNC B1 ;  /* 0x0000000000017941 */ /* 0x000fea0003800000 */
.L_x_177:
[----:B-----5:R-:W-:Y:S01]  /*6f20*/  IMAD R12, R17, R14, RZ ;  /* 0x0000000e110c7224 */ /* 0x020fe200078e02ff */
[----:B------:R-:W-:Y:S01]  /*6f30*/  ISETP.GT.AND P2, PT, R11, 0x38, P1 ;  /* 0x000000380b00780c */ /* 0x000fe20000f44270 */
[----:B------:R-:W-:Y:S02]  /*6f40*/  BSSY B1, `(.L_x_179) ;  /* 0x0000005000017945 */ /* 0x000fe40003800000 */
[----:B------:R-:W-:-:S05]  /*6f50*/  IMAD R53, R53, R15, R12 ;  /* 0x0000000f35357224 */ /* 0x000fca00078e020c */
[----:B------:R0:W-:Y:S05]  /*6f60*/  @P4 STG.E desc[UR14][R186.64+0x200], R53 ;  /* 0x00020035ba004986 */ /* 0x0001ea000c10190e */
[----:B------:R-:W-:Y:S05]  /*6f70*/  @!P2 BRA `(.L_x_180) ;  /* 0x000000000004a947 */ /* 0x000fea0003800000 */
[----:B------:R0:W5:Y:S02]  /*6f80*/  LDG.E.LTC128B R17, desc[UR14][R114.64+0x220] ;  /* 0x0002200e72117981 */ /* 0x000164000c1e1920 */
.L_x_180:
[----:B------:R-:W-:Y:S05]  /*6f90*/  BSYNC B1 ;  /* 0x0000000000017941 */ /* 0x000fea0003800000 */
.L_x_179:
[----:B---3-5:R-:W-:Y:S01]  /*6fa0*/  IMAD R5, R17, R14, RZ ;  /* 0x0000000e11057224 */ /* 0x028fe200078e02ff */
[----:B------:R-:W-:Y:S01]  /*6fb0*/  ISETP.GT.AND P4, PT, R11, 0x39, P1 ;  /* 0x000000390b00780c */ /* 0x000fe20000f84270 */
[----:B------:R-:W-:Y:S02]  /*6fc0*/  BSSY B1, `(.L_x_181) ;  /* 0x0000005000017945 */ /* 0x000fe40003800000 */
[----:B------:R-:W-:-:S05]  /*6fd0*/  IMAD R5, R54, R15, R5 ;  /* 0x0000000f36057224 */ /* 0x000fca00078e0205 */
[----:B------:R3:W-:Y:S05]  /*6fe0*/  @P2 STG.E desc[UR14][R188.64+0x220], R5 ;  /* 0x00022005bc002986 */ /* 0x0007ea000c10190e */
[----:B------:R-:W-:Y:S05]  /*6ff0*/  @!P4 BRA `(.L_x_182) ;  /* 0x000000000004c947 */ /* 0x000fea0003800000 */
[----:B------:R0:W5:Y:S02]  /*7000*/  LDG.E.LTC128B R17, desc[UR14][R116.64+0x220] ;  /* 0x0002200e74117981 */ /* 0x000164000c1e1920 */
.L_x_182:
[----:B------:R-:W-:Y:S05]  /*7010*/  BSYNC B1 ;  /* 0x0000000000017941 */ /* 0x000fea0003800000 */
.L_x_181:
[----:B-----5:R-:W-:Y:S01]  /*7020*/  IMAD R12, R17, R14, RZ ;  /* 0x0000000e110c7224 */ /* 0x020fe200078e02ff */
[----:B------:R-:W-:Y:S01]  /*7030*/  ISETP.GT.AND P2, PT, R11, 0x40, P0 ;  /* 0x000000400b00780c */ /* 0x000fe20000744270 */
[----:B------:R-:W-:Y:S02]  /*7040*/  BSSY B1, `(.L_x_183) ;  /* 0x0000005000017945 */ /* 0x000fe40003800000 */
[----:B------:R-:W-:-:S05]  /*7050*/  IMAD R55, R55, R15, R12 ;  /* 0x0000000f37377224 */ /* 0x000fca00078e020c */
[----:B------:R0:W-:Y:S05]  /*7060*/  @P4 STG.E desc[UR14][R186.64+0x220], R55 ;  /* 0x00022037ba004986 */ /* 0x0001ea000c10190e */
[----:B------:R-:W-:Y:S05]  /*7070*/  @!P2 BRA `(.L_x_184) ;  /* 0x000000000004a947 */ /* 0x000fea0003800000 */
[----:B------:R0:W5:Y:S02]  /*7080*/  LDG.E.LTC128B R17, desc[UR14][R118.64+0x200] ;  /* 0x0002000e76117981 */ /* 0x000164000c1e1920 */
.L_x_184:
[----:B------:R-:W-:Y:S05]  /*7090*/  BSYNC B1 ;  /* 0x0000000000017941 */ /* 0x000fea0003800000 */
.L_x_183:
[----:B---3-5:R-:W-:Y:S01]  /*70a0*/  IMAD R5, R17, R14, RZ ;  /* 0x0000000e11057224 */ /* 0x028fe200078e02ff */
[----:B------:R-:W-:Y:S01]  /*70b0*/  ISETP.GT.AND P4, PT, R11, 0x41, P0 ;  /* 0x000000410b00780c */ /* 0x000fe20000784270 */
[----:B------:R-:W-:Y:S02]  /*70c0*/  BSSY B1, `(.L_x_185) ;  /* 0x0000005000017945 */ /* 0x000fe40003800000 */
[----:B------:R-:W-:-:S05]  /*70d0*/  IMAD R5, R56, R15, R5 ;  /* 0x0000000f38057224 */ /* 0x000fca00078e0205 */
[----:B------:R3:W-:Y:S05]  /*70e0*/  @P2 STG.E desc[UR14][R192.64+0x200], R5 ;  /* 0x00020005c0002986 */ /* 0x0007ea000c10190e */
[----:B------:R-:W-:Y:S05]  /*70f0*/  @!P4 BRA `(.L_x_186) ;  /* 0x000000000004c947 */ /* 0x000fea0003800000 */
[----:B------:R0:W5:Y:S02]  /*7100*/  LDG.E.LTC128B R17, desc[UR14][R120.64+0x200] ;  /* 0x0002000e78117981 */ /* 0x000164000c1e1920 */
.L_x_186:
[----:B------:R-:W-:Y:S05]  /*7110*/  BSYNC B1 ;  /* 0x0000000000017941 */ /* 0x000fea0003800000 */
.L_x_185:
[----:B-----5:R-:W-:Y:S01]  /*7120*/  IMAD R12, R17, R14, RZ ;  /* 0x0000000e110c7224 */ /* 0x020fe200078e02ff */
[----:B------:R-:W-:Y:S01]  /*7130*/  ISETP.GT.AND P2, PT, R11, 0x40, P1 ;  /* 0x000000400b00780c */ /* 0x000fe20000f44270 */
[----:B------:R-:W-:Y:S02]  /*7140*/  BSSY B1, `(.L_x_187) ;  /* 0x0000005000017945 */ /* 0x000fe40003800000 */
[----:B------:R-:W-:-:S05]  /*7150*/  IMAD R57, R57, R15, R12 ;  /* 0x0000000f39397224 */ /* 0x000fca00078e020c */
[----:B------:R0:W-:Y:S05]  /*7160*/  @P4 STG.E desc[UR14][R190.64+0x200], R57 ;  /* 0x00020039be004986 */ /* 0x0001ea000c10190e */
[----:B------:R-:W-:Y:S05]  /*7170*/  @!P2 BRA `(.L_x_188) ;  /* 0x000000000004a947 */ /* 0x000fea0003800000 */
[----:B------:R0:W5:Y:S02]  /*7180*/  LDG.E.LTC128B R17, desc[UR14][R118.64+0x220] ;  /* 0x0002200e76117981 */ /* 0x000164000c1e1920 */
.L_x_188:
[----:B------:R-:W-:Y:S05]  /*7190*/  BSYNC B1 ;  /* 0x0000000000017941 */ /* 0x000fea0003800000 */
.L_x_187:
[----:B---3-5:R-:W-:Y:S01]  /*71a0*/  IMAD R5, R17, R14, RZ ;  /* 0x0000000e11057224 */ /* 0x028fe200078e02ff */
[----:B------:R-:W-:Y:S01]  /*71b0*/  ISETP.GT.AND P4, PT, R11, 0x41, P1 ;  /* 0x000000410b00780c */ /* 0x000fe20000f84270 */
[----:B------:R-:W-:Y:S02]  /*71c0*/  BSSY B1, `(.L_x_189) ;  /* 0x0000005000017945 */ /* 0x000fe40003800000 */
[----:B------:R-:W-:-:S05]  /*71d0*/  IMAD R5, R58, R15, R5 ;  /* 0x0000000f3a057224 */ /* 0x000fca00078e0205 */
[----:B------:R3:W-:Y:S05]  /*71e0*/  @P2 STG.E desc[UR14][R192.64+0x220], R5 ;  /* 0x00022005c0002986 */ /* 0x0007ea000c10190e */
[----:B------:R-:W-:Y:S05]  /*71f0*/  @!P4 BRA `(.L_x_190) ;  /* 0x000000000004c947 */ /* 0x000fea0003800000 */
[----:B------:R0:W5:Y:S02]  /*7200*/  LDG.E.LTC128B R17, desc[UR14][R120.64+0x220] ;  /* 0x0002200e78117981 */ /* 0x000164000c1e1920 */
.L_x_190:
[----:B------:R-:W-:Y:S05]  /*7210*/  BSYNC B1 ;  /* 0x0000000000017941 */ /* 0x000fea0003800000 */
.L_x_189:
[----:B-----5:R-:W-:Y:S01]  /*7220*/  IMAD R12, R17, R14, RZ ;  /* 0x0000000e110c7224 */ /* 0x020fe200078e02ff */
[----:B------:R-:W-:Y:S01]  /*7230*/  ISETP.GT.AND P2, PT, R11, 0x48, P0 ;  /* 0x000000480b00780c */ /* 0x000fe20000744270 */
[----:B------:R-:W-:Y:S02]  /*7240*/  BSSY B1, `(.L_x_191) ;  /* 0x0000005000017945 */ /* 0x000fe40003800000 */
[----:B------:R-:W-:-:S05]  /*7250*/  IMAD R59, R59, R15, R12 ;  /* 0x0000000f3b3b7224 */ /* 0x000fca00078e020c */
[----:B------:R0:W-:Y:S05]  /*7260*/  @P4 STG.E desc[UR14][R190.64+0x220], R59 ;  /* 0x0002203bbe004986 */ /* 0x0001ea000c10190e */
[----:B------:R-:W-:Y:S05]  /*7270*/  @!P2 BRA `(.L_x_192) ;  /* 0x000000000004a947 */ /* 0x000fea0003800000 */
[----:B------:R0:W5:Y:S02]  /*7280*/  LDG.E.LTC128B R17, desc[UR14][R122.64+0x200] ;  /* 0x0002000e7a117981 */ /* 0x000164000c1e1920 */
.L_x_192:
[----:B------:R-:W-:Y:S05]  /*7290*/  BSYNC B1 ;  /* 0x0000000000017941 */ /* 0x000fea0003800000 */
.L_x_191:
[----:B---3-5:R-:W-:Y:S01]  /*72a0*/  IMAD R5, R17, R14, RZ ;  /* 0x0000000e11057224 */ /* 0x028fe200078e02ff */
[----:B------:R-:W-:Y:S01]  /*72b0*/  ISETP.GT.AND P4, PT, R11, 0x49, P0 ;  /* 0x000000490b00780c */ /* 0x000fe20000784270 */
[----:B------:R-:W-:Y:S02]  /*72c0*/  BSSY B1, `(.L_x_193) ;  /* 0x0000005000017945 */ /* 0x000fe40003800000 */
[----:B------:R-:W-:-:S05]  /*72d0*/  IMAD R5, R60, R15, R5 ;  /* 0x0000000f3c057224 */ /* 0x000fca00078e0205 */
[----:B------:R3:W-:Y:S05]  /*72e0*/  @P2 STG.E desc[UR14][R196.64+0x200], R5 ;  /* 0x00020005c4002986 */ /* 0x0007ea000c10190e */
[----:B------:R-:W-:Y:S05]  /*72f0*/  @!P4 BRA `(.L_x_194) ;  /* 0x000000000004c947 */ /* 0x000fea0003800000 */
[----:B------:R0:W5:Y:S02]  /*7300*/  LDG.E.LTC128B R17, desc[UR14][R124.64+0x200] ;  /* 0x0002000e7c117981 */ /* 0x000164000c1e1920 */
.L_x_194:
[----:B------:R-:W-:Y:S05]  /*7310*/  BSYNC B1 ;  /* 0x0000000000017941 */ /* 0x000fea0003800000 */
.L_x_193:
[----:B-----5:R-:W-:Y:S01]  /*7320*/  IMAD R12, R17, R14, RZ ;  /* 0x0000000e110c7224 */ /* 0x020fe200078e02ff */
[----:B------:R-:W-:Y:S01]  /*7330*/  ISETP.GT.AND P2, PT, R11, 0x48, P1 ;  /* 0x000000480b00780c */ /* 0x000fe20000f44270 */
[----:B------:R-:W-:Y:S02]  /*7340*/  BSSY B1, `(.L_x_195) ;  /* 0x0000005000017945 */ /* 0x000fe40003800000 */
[----:B------:R-:W-:-:S05]  /*7350*/  IMAD R61, R61, R15, R12 ;  /* 0x0000000f3d3d7224 */ /* 0x000fca00078e020c */
[----:B------:R0:W-:Y:S05]  /*7360*/  @P4 STG.E desc[UR14][R194.64+0x200], R61 ;  /* 0x0002003dc2004986 */ /* 0x0001ea000c10190e */
[----:B------:R-:W-:Y:S05]  /*7370*/  @!P2 BRA `(.L_x_196) ;  /* 0x000000000004a947 */ /* 0x000fea0003800000 */
[----:B------:R0:W5:Y:S02]  /*7380*/  LDG.E.LTC128B R17, desc[UR14][R122.64+0x220] ;  /* 0x0002200e7a117981 */ /* 0x000164000c1e1920 */
.L_x_196:
[----:B------:R-:W-:Y:S05]  /*7390*/  BSYNC B1 ;  /* 0x0000000000017941 */ /* 0x000fea0003800000 */
.L_x_195:
[----:B---3-5:R-:W-:Y:S01]  /*73a0*/  IMAD R5, R17, R14, RZ ;  /* 0x0000000e11057224 */ /* 0x028fe200078e02ff */
[----:B------:R-:W-:Y:S01]  /*73b0*/  ISETP.GT.AND P4, PT, R11, 0x49, P1 ;  /* 0x000000490b00780c */ /* 0x000fe20000f84270 */
[----:B------:R-:W-:Y:S02]  /*73c0*/  BSSY B1, `(.L_x_197) ;  /* 0x0000005000017945 */ /* 0x000fe40003800000 */
[----:B------:R-:W-:-:S05]  /*73d0*/  IMAD R5, R62, R15, R5 ;  /* 0x0000000f3e057224 */ /* 0x000fca00078e0205 */
[----:B------:R3:W-:Y:S05]  /*73e0*/  @P2 STG.E desc[UR14][R196.64+0x220], R5 ;  /* 0x00022005c4002986 */ /* 0x0007ea000c10190e */
[----:B------:R-:W-:Y:S05]  /*73f0*/  @!P4 BRA `(.L_x_198) ;  /* 0x000000000004c947 */ /* 0x000fea0003800000 */
[----:B------:R0:W5:Y:S02]  /*7400*/  LDG.E.LTC128B R17, desc[UR14][R124.64+0x220] ;  /* 0x0002200e7c117981 */ /* 0x000164000c1e1920 */
.L_x_198:
[----:B------:R-:W-:Y:S05]  /*7410*/  BSYNC B1 ;  /* 0x0000000000017941 */ /* 0x000fea0003800000 */
.L_x_197:
[----:B-----5:R-:W-:Y:S01]  /*7420*/  IMAD R12, R17, R14, RZ ;  /* 0x0000000e110c7224 */ /* 0x020fe200078e02ff */
[----:B------:R-:W-:Y:S01]  /*7430*/  ISETP.GT.AND P2, PT, R11, 0x50, P0 ;  /* 0x000000500b00780c */ /* 0x000fe20000744270 */
[----:B------:R-:W-:Y:S02]  /*7440*/  BSSY B1, `(.L_x_199) ;  /* 0x0000005000017945 */ /* 0x000fe40003800000 */
[----:B------:R-:W-:-:S05]  /*7450*/  IMAD R63, R63, R15, R12 ;  /* 0x0000000f3f3f7224 */ /* 0x000fca00078e020c */
[----:B------:R0:W-:Y:S05]  /*7460*/  @P4 STG.E desc[UR14][R194.64+0x220], R63 ;  /* 0x0002203fc2004986 */ /* 0x0001ea000c10190e */
[----:B------:R-:W-:Y:S05]  /*7470*/  @!P2 BRA `(.L_x_200) ;  /* 0x000000000004a947 */ /* 0x000fea0003800000 */
[----:B------:R0:W5:Y:S02]  /*7480*/  LDG.E.LTC128B R17, desc[UR14][R126.64+0x200] ;  /* 0x0002000e7e117981 */ /* 0x000164000c1e1920 */
.L_x_200:
[----:B------:R-:W-:Y:S05]  /*7490*/  BSYNC B1 ;  /* 0x0000000000017941 */ /* 0x000fea0003800000 */
.L_x_199:
[----:B---3-5:R-:W-:Y:S01]  /*74a0*/  IMAD R5, R17, R14, RZ ;  /* 0x0000000e11057224 */ /* 0x028fe200078e02ff */
[----:B------:R-:W-:Y:S01]  /*74b0*/  ISETP.GT.AND P4, PT, R11, 0x51, P0 ;  /* 0x000000510b00780c */ /* 0x000fe20000784270 */
[----:B------:R-:W-:Y:S02]  /*74c0*/  BSSY B1, `(.L_x_201) ;  /* 0x0000005000017945 */ /* 0x000fe40003800000 */
[----:B------:R-:W-:-:S05]  /*74d0*/  IMAD R5, R64, R15, R5 ;  /* 0x0000000f40057224 */ /* 0x000fca00078e0205 */
[----:B------:R3:W-:Y:S05]  /*74e0*/  @P2 STG.E desc[UR14][R200.64+0x200], R5 ;  /* 0x00020005c8002986 */ /* 0x0007ea000c10190e */
[----:B------:R-:W-:Y:S05]  /*74f0*/  @!P4 BRA `(.L_x_202) ;  /* 0x000000000004c947 */ /* 0x000fea0003800000 */
[----:B------:R0:W5:Y:S02]  /*7500*/  LDG.E.LTC128B R17, desc[UR14][R128.64+0x200] ;  /* 0x0002000e80117981 */ /* 0x000164000c1e1920 */
.L_x_202:
[----:B------:R-:W-:Y:S05]  /*7510*/  BSYNC B1 ;  /* 0x0000000000017941 */ /* 0x000fea0003800000 */
.L_x_201:
[----:B-----5:R-:W-:Y:S01]  /*7520*/  IMAD R12, R17, R14, RZ ;  /* 0x0000000e110c7224 */ /* 0x020fe200078e02ff */
[----:B------:R-:W-:Y:S01]  /*7530*/  ISETP.GT.AND P2, PT, R11, 0x50, P1 ;  /* 0x000000500b00780c */ /* 0x000fe20000f44270 */
[----:B------:R-:W-:Y:S02]  /*7540*/  BSSY B1, `(.L_x_203) ;  /* 0x0000005000017945 */ /* 0x000fe40003800000 */
[----:B------:R-:W-:-:S05]  /*7550*/  IMAD R65, R65, R15, R12 ;  /* 0x0000000f41417224 */ /* 0x000fca00078e020c */
[----:B------:R0:W-:Y:S05]  /*7560*/  @P4 STG.E desc[UR14][R198.64+0x200], R65 ;  /* 0x00020041c6004986 */ /* 0x0001ea000c10190e */
[----:B------:R-:W-:Y:S05]  /*7570*/  @!P2 BRA `(.L_x_204) ;  /* 0x000000000004a947 */ /* 0x000fea0003800000 */
[----:B------:R0:W5:Y:S02]  /*7580*/  LDG.E.LTC128B R17, desc[UR14][R126.64+0x220] ;  /* 0x0002200e7e117981 */ /* 0x000164000c1e1920 */
.L_x_204:
[----:B------:R-:W-:Y:S05]  /*7590*/  BSYNC B1 ;  /* 0x0000000000017941 */ /* 0x000fea0003800000 */
.L_x_203:
[----:B---3-5:R-:W-:Y:S01]  /*75a0*/  IMAD R5, R17, R14, RZ ;  /* 0x0000000e11057224 */ /* 0x028fe200078e02ff */
[----:B------:R-:W-:Y:S01]  /*75b0*/  ISETP.GT.AND P4, PT, R11, 0x51, P1 ;  /* 0x000000510b00780c */ /* 0x000fe20000f84270 */
[----:B------:R-:W-:Y:S02]  /*75c0*/  BSSY B1, `(.L_x_205) ;  /* 0x0000005000017945 */ /* 0x000fe40003800000 */
[----:B------:R-:W-:-:S05]  /*75d0*/  IMAD R5, R66, R15, R5 ;  /* 0x0000000f42057224 */ /* 0x000fca00078e0205 */
[----:B------:R3:W-:Y:S05]  /*75e0*/  @P2 STG.E desc[UR14][R200.64+0x220], R5 ;  /* 0x00022005c8002986 */ /* 0x0007ea000c10190e */
[----:B------:R-:W-:Y:S05]  /*75f0*/  @!P4 BRA `(.L_x_206) ;  /* 0x000000000004c947 */ /* 0x000fea0003800000 */
[----:B------:R0:W5:Y:S02]  /*7600*/  LDG.E.LTC128B R17, desc[UR14][R128.64+0x220] ;  /* 0x0002200e80117981 */ /* 0x000164000c1e1920 */
.L_x_206:
[----:B------:R-:W-:Y:S05]  /*7610*/  BSYNC B1 ;  /* 0x0000000000017941 */ /* 0x000fea0003800000 */
.L_x_205:
[----:B-----5:R-:W-:Y:S01]  /*7620*/  IMAD R12, R17, R14, RZ ;  /* 0x0000000e110c7224 */ /* 0x020fe200078e02ff */
[----:B------:R-:W-:Y:S01]  /*7630*/  ISETP.GT.AND P2, PT, R11, 0x58, P0 ;  /* 0x000000580b00780c */ /* 0x000fe20000744270 */
[----:B------:R-:W-:Y:S02]  /*7640*/  BSSY B1, `(.L_x_207) ;  /* 0x0000005000017945 */ /* 0x000fe40003800000 */
[----:B------:R-:W-:-:S05]  /*7650*/  IMAD R67, R67, R15, R12 ;  /* 0x0000000f43437224 */ /* 0x000fca00078e020c */
[----:B------:R0:W-:Y:S05]  /*7660*/  @P4 STG.E desc[UR14][R198.64+0x220], R67 ;  /* 0x00022043c6004986 */ /* 0x0001ea000c10190e */
[----:B------:R-:W-:Y:S05]  /*7670*/  @!P2 BRA `(.L_x_208) ;  /* 0x000000000004a947 */ /* 0x000fea0003800000 */
[----:B------:R0:W5:Y:S02]  /*7680*/  LDG.E.LTC128B R17, desc[UR14][R130.64+0x200] ;  /* 0x0002000e82117981 */ /* 0x000164000c1e1920 */
.L_x_208:
[----:B------:R-:W-:Y:S05]  /*7690*/  BSYNC B1 ;  /* 0x0000000000017941 */ /* 0x000fea0003800000 */
.L_x_207:
[----:B---3-5:R-:W-:Y:S01]  /*76a0*/  IMAD R5, R17, R14, RZ ;  /* 0x0000000e11057224 */ /* 0x028fe200078e02ff */
[----:B------:R-:W-:Y:S01]  /*76b0*/  ISETP.GT.AND P4, PT, R11, 0x59, P0 ;  /* 0x000000590b00780c */ /* 0x000fe20000784270 */
[----:B------:R-:W-:Y:S02]  /*76c0*/  BSSY B1, `(.L_x_209) ;  /* 0x0000005000017945 */ /* 0x000fe40003800000 */
[----:B------:R-:W-:-:S05]  /*76d0*/  IMAD R5, R68, R15, R5 ;  /* 0x0000000f44057224 */ /* 0x000fca00078e0205 */
[----:B------:R3:W-:Y:S05]  /*76e0*/  @P2 STG.E desc[UR14][R202.64+0x200], R5 ;  /* 0x00020005ca002986 */ /* 0x0007ea000c10190e */
[----:B------:R-:W-:Y:S05]  /*76f0*/  @!P4 BRA `(.L_x_210) ;  /* 0x000000000004c947 */ /* 0x000fea0003800000 */
[----:B------:R0:W5:Y:S02]  /*7700*/  LDG.E.LTC128B R17, desc[UR14][R132.64+0x200] ;  /* 0x0002000e84117981 */ /* 0x000164000c1e1920 */
.L_x_210:
[----:B------:R-:W-:Y:S05]  /*7710*/  BSYNC B1 ;  /* 0x0000000000017941 */ /* 0x000fea0003800000 */
.L_x_209:
[----:B-----5:R-:W-:Y:S01]  /*7720*/  IMAD R12, R17, R14, RZ ;  /* 0x0000000e110c7224 */ /* 0x020fe200078e02ff */
[----:B------:R-:W-:Y:S01]  /*7730*/  ISETP.GT.AND P2, PT, R11, 0x58, P1 ;  /* 0x000000580b00780c */ /* 0x000fe20000f44270 */
[----:B------:R-:W-:Y:S02]  /*7740*/  BSSY B1, `(.L_x_211) ;  /* 0x0000005000017945 */ /* 0x000fe40003800000 */
[----:B------:R-:W-:-:S05]  /*7750*/  IMAD R69, R69, R15, R12 ;  /* 0x0000000f45457224 */ /* 0x000fca00078e020c */
[----:B------:R0:W-:Y:S05]  /*7760*/  @P4 STG.E desc[UR14][R204.64+0x200], R69 ;  /* 0x00020045cc004986 */ /* 0x0001ea000c10190e */
[----:B------:R-:W-:Y:S05]  /*7770*/  @!P2 BRA `(.L_x_212) ;  /* 0x000000000004a947 */ /* 0x000fea0003800000 */
[----:B------:R0:W5:Y:S02]  /*7780*/  LDG.E.LTC128B R17, desc[UR14][R130.64+0x220] ;  /* 0x0002200e82117981 */ /* 0x000164000c1e1920 */
.L_x_212:
[----:B------:R-:W-:Y:S05]  /*7790*/  BSYNC B1 ;  /* 0x0000000000017941 */ /* 0x000fea0003800000 */
.L_x_211:
[----:B---3-5:R-:W-:Y:S01]  /*77a0*/  IMAD R5, R17, R14, RZ ;  /* 0x0000000e11057224 */ /* 0x028fe200078e02ff */
[----:B------:R-:W-:Y:S01]  /*77b0*/  ISETP.GT.AND P4, PT, R11, 0x59, P1 ;  /* 0x000000590b00780c */ /* 0x000fe20000f84270 */
[----:B------:R-:W-:Y:S02]  /*77c0*/  BSSY B1, `(.L_x_213) ;  /* 0x0000005000017945 */ /* 0x000fe40003800000 */
[----:B------:R-:W-:-:S05]  /*77d0*/  IMAD R5, R70, R15, R5 ;  /* 0x0000000f46057224 */ /* 0x000fca00078e0205 */
[----:B------:R3:W-:Y:S05]  /*77e0*/  @P2 STG.E desc[UR14][R202.64+0x220], R5 ;  /* 0x00022005ca002986 */ /* 0x0007ea000c10190e */
[----:B------:R-:W-:Y:S05]  /*77f0*/  @!P4 BRA `(.L_x_214) ;  /* 0x000000000004c947 */ /* 0x000fea0003800000 */
[----:B------:R0:W5:Y:S02]  /*7800*/  LDG.E.LTC128B R17, desc[UR14][R132.64+0x220] ;  /* 0x0002200e84117981 */ /* 0x000164000c1e1920 */
.L_x_214:
[----:B------:R-:W-:Y:S05]  /*7810*/  BSYNC B1 ;  /* 0x0000000000017941 */ /* 0x000fea0003800000 */
.L_x_213:
[----:B-----5:R-:W-:Y:S01]  /*7820*/  IMAD R12, R17, R14, RZ ;  /* 0x0000000e110c7224 */ /* 0x020fe200078e02ff */
[----:B------:R-:W-:Y:S01]  /*7830*/  ISETP.GT.AND P2, PT, R11, 0x60, P0 ;  /* 0x000000600b00780c */ /* 0x000fe20000744270 */
[----:B------:R-:W-:Y:S02]  /*7840*/  BSSY B1, `(.L_x_215) ;  /* 0x0000005000017945 */ /* 0x000fe40003800000 */
[----:B------:R-:W-:-:S05]  /*7850*/  IMAD R71, R71, R15, R12 ;  /* 0x0000000f47477224 */ /* 0x000fca00078e020c */
[----:B------:R0:W-:Y:S05]  /*7860*/  @P4 STG.E desc[UR14][R204.64+0x220], R71 ;  /* 0x00022047cc004986 */ /* 0x0001ea000c10190e */
[----:B------:R-:W-:Y:S05]  /*7870*/  @!P2 BRA `(.L_x_216) ;  /* 0x000000000004a947 */ /* 0x000fea0003800000 */
[----:B------:R0:W5:Y:S02]  /*7880*/  LDG.E.LTC128B R17, desc[UR14][R134.64+0x200] ;  /* 0x0002000e86117981 */ /* 0x000164000c1e1920 */
.L_x_216:
[----:B------:R-:W-:Y:S05]  /*7890*/  BSYNC B1 ;  /* 0x0000000000017941 */ /* 0x000fea0003800000 */
.L_x_215:
[----:B---3-5:R-:W-:Y:S01]  /*78a0*/  IMAD R5, R17, R14, RZ ;  /* 0x0000000e11057224 */ /* 0x028fe200078e02ff */
[----:B------:R-:W-:Y:S01]  /*78b0*/  ISETP.GT.AND P4, PT, R11, 0x61, P0 ;  /* 0x000000610b00780c */ /* 0x000fe20000784270 */
[----:B------:R-:W-:Y:S02]  /*78c0*/  BSSY B1, `(.L_x_217) ;  /* 0x0000005000017945 */ /* 0x000fe40003800000 */
[----:B------:R-:W-:-:S05]  /*78d0*/  IMAD R5, R72, R15, R5 ;  /* 0x0000000f48057224 */ /* 0x000fca00078e0205 */
[----:B------:R3:W-:Y:S05]  /*78e0*/  @P2 STG.E desc[UR14][R206.64+0x200], R5 ;  /* 0x00020005ce002986 */ /* 0x0007ea000c10190e */
[----:B------:R-:W-:Y:S05]  /*78f0*/  @!P4 BRA `(.L_x_218) ;  /* 0x000000000004c947 */ /* 0x000fea0003800000 */
[----:B------:R0:W5:Y:S02]  /*7900*/  LDG.E.LTC128B R17, desc[UR14][R136.64+0x200] ;  /* 0x0002000e88117981 */ /* 0x000164000c1e1920 */
.L_x_218:
[----:B------:R-:W-:Y:S05]  /*7910*/  BSYNC B1 ;  /* 0x0000000000017941 */ /* 0x000fea0003800000 */
.L_x_217:
[----:B-----5:R-:W-:Y:S01]  /*7920*/  IMAD R12, R17, R14, RZ ;  /* 0x0000000e110c7224 */ /* 0x020fe200078e02ff */
[----:B------:R-:W-:Y:S01]  /*7930*/  ISETP.GT.AND P2, PT, R11, 0x60, P1 ;  /* 0x000000600b00780c */ /* 0x000fe20000f44270 */
[----:B------:R-:W-:Y:S02]  /*7940*/  BSSY B1, `(.L_x_219) ;  /* 0x0000005000017945 */ /* 0x000fe40003800000 */
[----:B------:R-:W-:-:S05]  /*7950*/  IMAD R73, R73, R15, R12 ;  /* 0x0000000f49497224 */ /* 0x000fca00078e020c */
[----:B------:R0:W-:Y:S05]  /*7960*/  @P4 STG.E desc[UR14][R208.64+0x200], R73 ;  /* 0x00020049d0004986 */ /* 0x0001ea000c10190e */
[----:B------:R-:W-:Y:S05]  /*7970*/  @!P2 BRA `(.L_x_220) ;  /* 0x000000000004a947 */ /* 0x000fea0003800000 */
[----:B------:R0:W5:Y:S02]  /*7980*/  LDG.E.LTC128B R17, desc[UR14][R134.64+0x220] ;  /* 0x0002200e86117981 */ /* 0x000164000c1e1920 */
.L_x_220:
[----:B------:R-:W-:Y:S05]  /*7990*/  BSYNC B1 ;  /* 0x0000000000017941 */ /* 0x000fea0003800000 */
.L_x_219:
[----:B---3-5:R-:W-:Y:S01]  /*79a0*/  IMAD R5, R17, R14, RZ ;  /* 0x0000000e11057224 */ /* 0x028fe200078e02ff */
[----:B------:R-:W-:Y:S01]  /*79b0*/  ISETP.GT.AND P4, PT, R11, 0x61, P1 ;  /* 0x000000610b00780c */ /* 0x000fe20000f84270 */
[----:B------:R-:W-:Y:S02]  /*79c0*/  BSSY B1, `(.L_x_221) ;  /* 0x0000005000017945 */ /* 0x000fe40003800000 */
[----:B------:R-:W-:-:S05]  /*79d0*/  IMAD R5, R74, R15, R5 ;  /* 0x0000000f4a057224 */ /* 0x000fca00078e0205 */
[----:B------:R3:W-:Y:S05]  /*79e0*/  @P2 STG.E desc[UR14][R206.64+0x220], R5 ;  /* 0x00022005ce002986 */ /* 0x0007ea000c10190e */
[----:B------:R-:W-:Y:S05]  /*79f0*/  @!P4 BRA `(.L_x_222) ;  /* 0x000000000004c947 */ /* 0x000fea0003800000 */
[----:B------:R0:W5:Y:S02]  /*7a00*/  LDG.E.LTC128B R17, desc[UR14][R136.64+0x220] ;  /* 0x0002200e88117981 */ /* 0x000164000c1e1920 */
.L_x_222:
[----:B------:R-:W-:Y:S05]  /*7a10*/  BSYNC B1 ;  /* 0x0000000000017941 */ /* 0x000fea0003800000 */
.L_x_221:
[----:B-----5:R-:W-:Y:S01]  /*7a20*/  IMAD R12, R17, R14, RZ ;  /* 0x0000000e110c7224 */ /* 0x020fe200078e02ff */
[----:B------:R-:W-:Y:S01]  /*7a30*/  ISETP.GT.AND P2, PT, R11, 0x68, P0 ;  /* 0x000000680b00780c */ /* 0x000fe20000744270 */
[----:B------:R-:W-:Y:S02]  /*7a40*/  BSSY B1, `(.L_x_223) ;  /* 0x0000005000017945 */ /* 0x000fe40003800000 */
[----:B------:R-:W-:-:S05]  /*7a50*/  IMAD R75, R75, R15, R12 ;  /* 0x0000000f4b4b7224 */ /* 0x000fca00078e020c */
[----:B------:R0:W-:Y:S05]  /*7a60*/  @P4 STG.E desc[UR14][R208.64+0x220], R75 ;  /* 0x0002204bd0004986 */ /* 0x0001ea000c10190e */
[----:B------:R-:W-:Y:S05]  /*7a70*/  @!P2 BRA `(.L_x_224) ;  /* 0x000000000004a947 */ /* 0x000fea0003800000 */
[----:B------:R0:W5:Y:S02]  /*7a80*/  LDG.E.LTC128B R17, desc[UR14][R138.64+0x200] ;  /* 0x0002000e8a117981 */ /* 0x000164000c1e1920 */
.L_x_224:
[----:B------:R-:W-:Y:S05]  /*7a90*/  BSYNC B1 ;  /* 0x0000000000017941 */ /* 0x000fea0003800000 */
.L_x_223:
[----:B---3-5:R-:W-:Y:S01]  /*7aa0*/  IMAD R5, R17, R14, RZ ;  /* 0x0000000e11057224 */ /* 0x028fe200078e02ff */
[----:B------:R-:W-:Y:S01]  /*7ab0*/  ISETP.GT.AND P4, PT, R11, 0x69, P0 ;  /* 0x000000690b00780c */ /* 0x000fe20000784270 */
[----:B------:R-:W-:Y:S02]  /*7ac0*/  BSSY B1, `(.L_x_225) ;  /* 0x0000005000017945 */ /* 0x000fe40003800000 */
[----:B------:R-:W-:-:S05]  /*7ad0*/  IMAD R5, R76, R15, R5 ;  /* 0x0000000f4c057224 */ /* 0x000fca00078e0205 */
[----:B------:R3:W-:Y:S05]  /*7ae0*/  @P2 STG.E desc[UR14][R210.64+0x200], R5 ;  /* 0x00020005d2002986 */ /* 0x0007ea000c10190e */
[----:B------:R-:W-:Y:S05]  /*7af0*/  @!P4 BRA `(.L_x_226) ;  /* 0x000000000004c947 */ /* 0x000fea0003800000 */
[----:B------:R0:W5:Y:S02]  /*7b00*/  LDG.E.LTC128B R17, desc[UR14][R140.64+0x200] ;  /* 0x0002000e8c117981 */ /* 0x000164000c1e1920 */
.L_x_226:
[----:B------:R-:W-:Y:S05]  /*7b10*/  BSYNC B1 ;  /* 0x0000000000017941 */ /* 0x000fea0003800000 */
.L_x_225:
[----:B-----5:R-:W-:Y:S01]  /*7b20*/  IMAD R12, R17, R14, RZ ;  /* 0x0000000e110c7224 */ /* 0x020fe200078e02ff */
[----:B------:R-:W-:Y:S01]  /*7b30*/  ISETP.GT.AND P2, PT, R11, 0x68, P1 ;  /* 0x000000680b00780c */ /* 0x000fe20000f44270 */
[----:B------:R-:W-:Y:S02]  /*7b40*/  BSSY B1, `(.L_x_227) ;  /* 0x0000005000017945 */ /* 0x000fe40003800000 */
[----:B------:R-:W-:-:S05]  /*7b50*/  IMAD R77, R77, R15, R12 ;  /* 0x0000000f4d4d7224 */ /* 0x000fca00078e020c */
[----:B------:R0:W-:Y:S05]  /*7b60*/  @P4 STG.E desc[UR14][R212.64+0x200], R77 ;  /* 0x0002004dd4004986 */ /* 0x0001ea000c10190e */
[----:B------:R-:W-:Y:S05]  /*7b70*/  @!P2 BRA `(.L_x_228) ;  /* 0x000000000004a947 */ /* 0x000fea0003800000 */
[----:B------:R0:W5:Y:S02]  /*7b80*/  LDG.E.LTC128B R17, desc[UR14][R138.64+0x220] ;  /* 0x0002200e8a117981 */ /* 0x000164000c1e1920 */
.L_x_228:
[----:B------:R-:W-:Y:S05]  /*7b90*/  BSYNC B1 ;  /* 0x0000000000017941 */ /* 0x000fea0003800000 */
.L_x_227:
[----:B---3-5:R-:W-:Y:S01]  /*7ba0*/  IMAD R5, R17, R14, RZ ;  /* 0x0000000e11057224 */ /* 0x028fe200078e02ff */
[----:B------:R-:W-:Y:S01]  /*7bb0*/  ISETP.GT.AND P4, PT, R11, 0x69, P1 ;  /* 0x000000690b00780c */ /* 0x000fe20000f84270 */
[----:B------:R-:W-:Y:S02]  /*7bc0*/  BSSY B1, `(.L_x_229) ;  /* 0x0000005000017945 */ /* 0x000fe40003800000 */
[----:B------:R-:W-:-:S05]  /*7bd0*/  IMAD R5, R78, R15, R5 ;  /* 0x0000000f4e057224 */ /* 0x000fca00078e0205 */
[----:B------:R3:W-:Y:S05]  /*7be0*/  @P2 STG.E desc[UR14][R210.64+0x220], R5 ;  /* 0x00022005d2002986 */ /* 0x0007ea000c10190e */
[----:B------:R-:W-:Y:S05]  /*7bf0*/  @!P4 BRA `(.L_x_230) ;  /* 0x000000000004c947 */ /* 0x000fea0003800000 */
[----:B------:R0:W5:Y:S02]  /*7c00*/  LDG.E.LTC128B R17, desc[UR14][R140.64+0x220] ;  /* 0x0002200e8c117981 */ /* 0x000164000c1e1920 */
.L_x_230:
[----:B------:R-:W-:Y:S05]  /*7c10*/  BSYNC B1 ;  /* 0x0000000000017941 */ /* 0x000fea0003800000 */
.L_x_229:
[----:B-----5:R-:W-:Y:S01]  /*7c20*/  IMAD R12, R17, R14, RZ ;  /* 0x0000000e110c7224 */ /* 0x020fe200078e02ff */
[----:B------:R-:W-:Y:S01]  /*7c30*/  ISETP.GT.AND P2, PT, R11, 0x70, P0 ;  /* 0x000000700b00780c */ /* 0x000fe20000744270 */
[----:B------:R-:W-:Y:S02]  /*7c40*/  BSSY B1, `(.L_x_231) ;  /* 0x0000005000017945 */ /* 0x000fe40003800000 */
[----:B------:R-:W-:-:S05]  /*7c50*/  IMAD R79, R79, R15, R12 ;  /* 0x0000000f4f4f7224 */ /* 0x000fca00078e020c */
[----:B------:R0:W-:Y:S05]  /*7c60*/  @P4 STG.E desc[UR14][R212.64+0x220], R79 ;  /* 0x0002204fd4004986 */ /* 0x0001ea000c10190e */
[----:B------:R-:W-:Y:S05]  /*7c70*/  @!P2 BRA `(.L_x_232) ;  /* 0x000000000004a947 */ /* 0x000fea0003800000 */
[----:B------:R0:W5:Y:S02]  /*7c80*/  LDG.E.LTC128B R17, desc[UR14][R142.64+0x200] ;  /* 0x0002000e8e117981 */ /* 0x000164000c1e1920 */
.L_x_232:
[----:B------:R-:W-:Y:S05]  /*7c90*/  BSYNC B1 ;  /* 0x0000000000017941 */ /* 0x000fea0003800000 */
.L_x_231:
[----:B---3-5:R-:W-:Y:S01]  /*7ca0*/  IMAD R5, R17, R14, RZ ;  /* 0x0000000e11057224 */ /* 0x028fe200078e02ff */
[----:B------:R-:W-:Y:S01]  /*7cb0*/  ISETP.GT.AND P4, PT, R11, 0x71, P0 ;  /* 0x000000710b00780c */ /* 0x000fe20000784270 */
[----:B------:R-:W-:Y:S02]  /*7cc0*/  BSSY B1, `(.L_x_233) ;  /* 0x0000005000017945 */ /* 0x000fe40003800000 */
[----:B------:R-:W-:-:S05]  /*7cd0*/  IMAD R5, R80, R15, R5 ;  /* 0x0000000f50057224 */ /* 0x000fca00078e0205 */
[----:B------:R3:W-:Y:S05]  /*7ce0*/  @P2 STG.E desc[UR14][R214.64+0x200], R5 ;  /* 0x00020005d6002986 */ /* 0x0007ea000c10190e */
[----:B------:R-:W-:Y:S05]  /*7cf0*/  @!P4 BRA `(.L_x_234) ;  /* 0x000000000004c947 */ /* 0x000fea0003800000 */
[----:B------:R0:W5:Y:S02]  /*7d00*/  LDG.E.LTC128B R17, desc[UR14][R144.64+0x200] ;  /* 0x0002000e90117981 */ /* 0x000164000c1e1920 */
.L_x_234:
[----:B------:R-:W-:Y:S05]  /*7d10*/  BSYNC B1 ;  /* 0x0000000000017941 */ /* 0x000fea0003800000 */
.L_x_233:
[----:B-----5:R-:W-:Y:S01]  /*7d20*/  IMAD R12, R17, R14, RZ ;  /* 0x0000000e110c7224 */ /* 0x020fe200078e02ff */
[----:B------:R-:W-:Y:S01]  /*7d30*/  ISETP.GT.AND P2, PT, R11, 0x70, P1 ;  /* 0x000000700b00780c */ /* 0x000fe20000f44270 */
[----:B------:R-:W-:Y:S02]  /*7d40*/  BSSY B1, `(.L_x_235) ;  /* 0x0000005000017945 */ /* 0x000fe40003800000 */
[----:B------:R-:W-:-:S05]  /*7d50*/  IMAD R81, R81, R15, R12 ;  /* 0x0000000f51517224 */ /* 0x000fca00078e020c */
[----:B------:R0:W-:Y:S05]  /*7d60*/  @P4 STG.E desc[UR14][R222.64+0x200], R81 ;  /* 0x00020051de004986 */ /* 0x0001ea000c10190e */
[----:B------:R-:W-:Y:S05]  /*7d70*/  @!P2 BRA `(.L_x_236) ;  /* 0x000000000004a947 */ /* 0x000fea0003800000 */
[----:B------:R0:W5:Y:S02]  /*7d80*/  LDG.E.LTC128B R17, desc[UR14][R142.64+0x220] ;  /* 0x0002200e8e117981 */ /* 0x000164000c1e1920 */
.L_x_236:
[----:B------:R-:W-:Y:S05]  /*7d90*/  BSYNC B1 ;  /* 0x0000000000017941 */ /* 0x000fea0003800000 */
.L_x_235:
[----:B---3-5:R-:W-:Y:S01]  /*7da0*/  IMAD R5, R17, R14, RZ ;  /* 0x0000000e11057224 */ /* 0x028fe200078e02ff */
[----:B------:R-:W-:Y:S01]  /*7db0*/  ISETP.GT.AND P4, PT, R11, 0x71, P1 ;  /* 0x000000710b00780c */ /* 0x000fe20000f84270 */
[----:B------:R-:W-:Y:S02]  /*7dc0*/  BSSY B1, `(.L_x_237) ;  /* 0x0000005000017945 */ /* 0x000fe40003800000 */
[----:B------:R-:W-:-:S05]  /*7dd0*/  IMAD R5, R82, R15, R5 ;  /* 0x0000000f52057224 */ /* 0x000fca00078e0205 */
[----:B------:R3:W-:Y:S05]  /*7de0*/  @P2 STG.E desc[UR14][R214.64+0x220], R5 ;  /* 0x00022005d6002986 */ /* 0x0007ea000c10190e */
[----:B------:R-:W-:Y:S05]  /*7df0*/  @!P4 BRA `(.L_x_238) ;  /* 0x000000000004c947 */ /* 0x000fea0003800000 */
[----:B------:R0:W5:Y:S02]  /*7e00*/  LDG.E.LTC128B R17, desc[UR14][R144.64+0x220] ;  /* 0x0002200e90117981 */ /* 0x000164000c1e1920 */
.L_x_238:
[----:B------:R-:W-:Y:S05]  /*7e10*/  BSYNC B1 ;  /* 0x0000000000017941 */ /* 0x000fea0003800000 */
.L_x_237:
[----:B-----5:R-:W-:Y:S01]  /*7e20*/  IMAD R12, R17, R14, RZ ;  /* 0x0000000e110c7224 */ /* 0x020fe200078e02ff */
[----:B------:R-:W-:Y:S01]  /*7e30*/  ISETP.GT.AND P2, PT, R11, 0x78, P0 ;  /* 0x000000780b00780c */ /* 0x000fe20000744270 */
[----:B------:R-:W-:Y:S02]  /*7e40*/  BSSY B1, `(.L_x_239) ;  /* 0x0000005000017945 */ /* 0x000fe40003800000 */
[----:B------:R-:W-:-:S05]  /*7e50*/  IMAD R83, R83, R15, R12 ;  /* 0x0000000f53537224 */ /* 0x000fca00078e020c */
[----:B------:R0:W-:Y:S05]  /*7e60*/  @P4 STG.E desc[UR14][R222.64+0x220], R83 ;  /* 0x00022053de004986 */ /* 0x0001ea000c10190e */
[----:B------:R-:W-:Y:S05]  /*7e70*/  @!P2 BRA `(.L_x_240) ;  /* 0x000000000004a947 */ /* 0x000fea0003800000 */
[----:B------:R0:W5:Y:S02]  /*7e80*/  LDG.E.LTC128B R17, desc[UR14][R20.64+0x200] ;  /* 0x0002000e14117981 */ /* 0x000164000c1e1920 */
.L_x_240:
[----:B------:R-:W-:Y:S05]  /*7e90*/  BSYNC B1 ;  /* 0x0000000000017941 */ /* 0x000fea0003800000 */
.L_x_239:
[----:B---3-5:R-:W-:Y:S01]  /*7ea0*/  IMAD R5, R17, R14, RZ ;  /* 0x0000000e11057224 */ /* 0x028fe200078e02ff */
[----:B------:R-:W-:Y:S01]  /*7eb0*/  ISETP.GT.AND P0, PT, R11, 0x79, P0 ;  /* 0x000000790b00780c */ /* 0x000fe20000704270 */
[----:B------:R-:W-:Y:S02]  /*7ec0*/  BSSY B1, `(.L_x_241) ;  /* 0x0000005000017945 */ /* 0x000fe40003800000 */
[----:B------:R-:W-:-:S05]  /*7ed0*/  IMAD R5, R84, R15, R5 ;  /* 0x0000000f54057224 */ /* 0x000fca00078e0205 */
[----:B------:R3:W-:Y:S05]  /*7ee0*/  @P2 STG.E desc[UR14][R18.64+0x200], R5 ;  /* 0x0002000512002986 */ /* 0x0007ea000c10190e */
[----:B------:R-:W-:Y:S05]  /*7ef0*/  @!P0 BRA `(.L_x_242) ;  /* 0x0000000000048947 */ /* 0x000fea0003800000 */
[----:B------:R0:W5:Y:S02]  /*7f00*/  LDG.E.LTC128B R17, desc[UR14][R8.64+0x200] ;  /* 0x0002000e08117981 */ /* 0x000164000c1e1920 */
.L_x_242:
[----:B------:R-:W-:Y:S05]  /*7f10*/  BSYNC B1 ;  /* 0x0000000000017941 */ /* 0x000fea0003800000 */
.L_x_241:
[----:B-----5:R-:W-:Y:S01]  /*7f20*/  IMAD R12, R17, R14, RZ ;  /* 0x0000000e110c7224 */ /* 0x020fe200078e02ff */
[----:B------:R-:W-:Y:S01]  /*7f30*/  ISETP.GT.AND P2, PT, R11, 0x78, P1 ;  /* 0x000000780b00780c */ /* 0x000fe20000f44270 */
[----:B------:R-:W-:Y:S02]  /*7f40*/  BSSY B1, `(.L_x_243) ;  /* 0x0000005000017945 */ /* 0x000fe40003800000 */
[----:B------:R-:W-:-:S05]  /*7f50*/  IMAD R85, R85, R15, R12 ;  /* 0x0000000f55557224 */ /* 0x000fca00078e020c */
[----:B------:R0:W-:Y:S05]  /*7f60*/  @P0 STG.E desc[UR14][R152.64+0x200], R85 ;  /* 0x0002005598000986 */ /* 0x0001ea000c10190e */
[----:B------:R-:W-:Y:S05]  /*7f70*/  @!P2 BRA `(.L_x_244) ;  /* 0x000000000004a947 */ /* 0x000fea0003800000 */
[----:B------:R0:W5:Y:S02]  /*7f80*/  LDG.E.LTC128B R17, desc[UR14][R20.64+0x220] ;  /* 0x0002200e14117981 */ /* 0x000164000c1e1920 */
.L_x_244:
[----:B------:R-:W-:Y:S05]  /*7f90*/  BSYNC B1 ;  /* 0x0000000000017941 */ /* 0x000fea0003800000 */
.L_x_243:
[----:B---3-5:R-:W-:Y:S01]  /*7fa0*/  IMAD R5, R17, R14, RZ ;  /* 0x0000000e11057224 */ /* 0x028fe200078e02ff */
[----:B------:R-:W-:Y:S01]  /*7fb0*/  ISETP.GT.AND P1, PT, R11, 0x79, P1 ;  /* 0x000000790b00780c */ /* 0x000fe20000f24270 */
[----:B------:R-:W-:Y:S02]  /*7fc0*/  BSSY B1, `(.L_x_245) ;  /* 0x0000005000017945 */ /* 0x000fe40003800000 */
[----:B------:R-:W-:-:S05]  /*7fd0*/  IMAD R5, R86, R15, R5 ;  /* 0x0000000f56057224 */ /* 0x000fca00078e0205 */
[----:B------:R3:W-:Y:S05]  /*7fe0*/  @P2 STG.E desc[UR14][R18.64+0x220], R5 ;  /* 0x0002200512002986 */ /* 0x0007ea000c10190e */
[----:B------:R-:W-:Y:S05]  /*7ff0*/  @!P1 BRA `(.L_x_246) ;  /* 0x0000000000049947 */ /* 0x000fea0003800000 */
[----:B------:R0:W5:Y:S02]  /*8000*/  LDG.E.LTC128B R17, desc[UR14][R8.64+0x220] ;  /* 0x0002200e08117981 */ /* 0x000164000c1e1920 */
.L_x_246:
[----:B------:R-:W-:Y:S05]  /*8010*/  BSYNC B1 ;  /* 0x0000000000017941 */ /* 0x000fea0003800000 */
.L_x_245:
[----:B0----5:R-:W-:-:S04]  /*8020*/  IMAD R8, R17, R14, RZ ;  /* 0x0000000e11087224 */ /* 0x021fc800078e02ff */
[----:B------:R-:W-:Y:S01]  /*8030*/  IMAD R87, R87, R15, R8 ;  /* 0x0000000f57577224 */ /* 0x000fe200078e0208 */
[----:B------:R-:W-:Y:S06]  /*8040*/  @!P1 BRA `(.L_x_247) ;  /* 0x0000001c00209947 */ /* 0x000fec0003800000 */
[----:B------:R0:W-:Y:S01]  /*8050*/  STG.E desc[UR14][R152.64+0x220], R87 ;  /* 0x0002205798007986 */ /* 0x0001e2000c10190e */
[----:B------:R-:W-:Y:S05]  /*8060*/  BRA `(.L_x_247) ;  /* 0x0000001c00187947 */ /* 0x000fea0003800000 */
.L_x_22:
[----:B------:R-:W-:Y:S01]  /*8070*/  ULDC.64 UR8, c[0x0][0x6c0] ;  /* 0x0001b00000087ab9 */ /* 0x000fe20000000a00 */
[----:B------:R-:W-:Y:S01]  /*8080*/  ISETP.GT.AND P4, PT, R11, 0x1, P2 ;  /* 0x000000010b00780c */ /* 0x000fe20001784270 */
[-C--:B--2---:R-:W-:Y:S01]  /*8090*/  IMAD R7, R88, R15.reuse, RZ ;  /* 0x0000000f58077224 */ /* 0x084fe200078e02ff */
[----:B------:R-:W-:Y:S01]  /*80a0*/  LEA R8, P6, R160, UR8, 0x2 ;  /* 0x00000008a0087c11 */ /* 0x000fe2000f8c10ff */
[-C--:B------:R-:W-:Y:S01]  /*80b0*/  IMAD R89, R89, R15.reuse, RZ ;  /* 0x0000000f59597224 */ /* 0x080fe200078e02ff */
[----:B------:R-:W-:Y:S01]  /*80c0*/  ISETP.GT.AND P1, PT, R12, 0x8, PT ;  /* 0x000000080c00780c */ /* 0x000fe20003f24270 */
[----:B------:R-:W-:Y:S01]  /*80d0*/  IMAD R21, R90, R15, RZ ;  /* 0x0000000f5a157224 */ /* 0x000fe200078e02ff */
[----:B------:R-:W-:Y:S01]  /*80e0*/  LEA.HI.X R9, R160, UR9, R163, 0x2, P6 ;  /* 0x00000009a0097c11 */ /* 0x000fe2000b0f14a3 */
[C---:B------:R-:W-:Y:S01]  /*80f0*/  IMAD.SHL.U32 R5, R152.reuse, 0x20, RZ ;  /* 0x0000002098057824 */ /* 0x040fe200078e00ff */
[C---:B------:R-:W-:Y:S01]  /*8100*/  LEA R16, P6, R152.reuse, R8, 0x2 ;  /* 0x0000000898107211 */ /* 0x040fe200078c10ff */
[----:B------:R-:W-:Y:S01]  /*8110*/  IMAD R23, R153, 0x1c, RZ ;  /* 0x0000001c99177824 */ /* 0x000fe200078e02ff */
[----:B------:R-:W-:Y:S01]  /*8120*/  ISETP.GT.AND P5, PT, R11, RZ, P1 ;  /* 0x000000ff0b00720c */ /* 0x000fe20000fa4270 */
[----:B------:R0:W-:Y:S01]  /*8130*/  @P0 STG.E desc[UR14][R8.64], R7 ;  /* 0x0000000708000986 */ /* 0x0001e2000c10190e */
[C---:B------:R-:W-:Y:S01]  /*8140*/  LEA.HI.X R17, R152.reuse, R9, R153, 0x2, P6 ;  /* 0x0000000998117211 */ /* 0x040fe200030f1499 */
[-C--:B------:R-:W-:Y:S01]  /*8150*/  IMAD R91, R91, R15.reuse, RZ ;  /* 0x0000000f5b5b7224 */ /* 0x080fe200078e02ff */
[----:B------:R-:W-:Y:S01]  /*8160*/  ISETP.GT.AND P6, PT, R11, 0x1, P1 ;  /* 0x000000010b00780c */ /* 0x000fe20000fc4270 */
[----:B------:R-:W-:Y:S01]  /*8170*/  IMAD R93, R93, R15, RZ ;  /* 0x0000000f5d5d7224 */ /* 0x000fe200078e02ff */
[C---:B------:R-:W-:Y:S01]  /*8180*/  ISETP.GT.AND P0, PT, R11.reuse, 0x9, P2 ;  /* 0x000000090b00780c */ /* 0x040fe20001704270 */
[----:B------:R-:W-:Y:S01]  /*8190*/  @P4 STG.E desc[UR14][R16.64], R89 ;  /* 0x0000005910004986 */ /* 0x000fe2000c10190e */
[----:B------:R-:W-:Y:S01]  /*81a0*/  ISETP.GT.AND P4, PT, R11, 0x8, P2 ;  /* 0x000000080b00780c */ /* 0x000fe20001784270 */
[C---:B------:R-:W-:Y:S01]  /*81b0*/  IMAD.WIDE.U32 R18, R152.reuse, 0x1c, R16 ;  /* 0x0000001c98127825 */ /* 0x040fe200078e0010 */
[----:B------:R-:W-:-:S03]  /*81c0*/  SHF.L.U64.HI R153, R152, 0x5, R153 ;  /* 0x0000000598997819 */ /* 0x000fc60000010299 */
[----:B------:R1:W-:Y:S01]  /*81d0*/  @P5 STG.E desc[UR14][R8.64+0x20], R21 ;  /* 0x0000201508005986 */ /* 0x0003e2000c10190e */
[-C--:B0-----:R-:W-:Y:S01]  /*81e0*/  IMAD R7, R92, R15.reuse, RZ ;  /* 0x0000000f5c077224 */ /* 0x081fe200078e02ff */
[----:B------:R-:W-:Y:S01]  /*81f0*/  IADD3 R20, P5, R5, R16, RZ ;  /* 0x0000001005147210 */ /* 0x000fe20007fbe0ff */
[----:B------:R-:W-:Y:S01]  /*8200*/  IMAD.IADD R19, R23, 0x1, R19 ;  /* 0x0000000117137824 */ /* 0x000fe200078e0213 */
[----:B------:R-:W-:Y:S01]  /*8210*/  @P6 STG.E desc[UR14][R16.64+0x20], R91 ;  /* 0x0000205b10006986 */ /* 0x000fe2000c10190e */
[C---:B------:R-:W-:Y:S01]  /*8220*/  ISETP.GT.AND P6, PT, R11.reuse, 0x8, P1 ;  /* 0x000000080b00780c */ /* 0x040fe20000fc4270 */
[-C--:B------:R-:W-:Y:S02]  /*8230*/  IMAD R155, R94, R15.reuse, RZ ;  /* 0x0000000f5e9b7224 */ /* 0x080fe400078e02ff */
[----:B------:R0:W-:Y:S01]  /*8240*/  @P4 STG.E desc[UR14][R18.64], R7 ;  /* 0x0000000712004986 */ /* 0x0001e2000c10190e */
[----:B------:R-:W-:Y:S01]  /*8250*/  ISETP.GT.AND P4, PT, R11, 0x9, P1 ;  /* 0x000000090b00780c */ /* 0x000fe20000f84270 */
[----:B------:R-:W-:-:S02]  /*8260*/  IMAD R95, R95, R15, RZ ;  /* 0x0000000f5f5f7224 */ /* 0x000fc400078e02ff */
[----:B-1----:R-:W-:Y:S01]  /*8270*/  IMAD.X R21, R153, 0x1, R17, P5 ;  /* 0x0000000199157824 */ /* 0x002fe200028e0611 */
[----:B------:R-:W-:Y:S01]  /*8280*/  ISETP.GT.AND P5, PT, R11, 0x10, P2 ;  /* 0x000000100b00780c */ /* 0x000fe200017a4270 */
[-C--:B------:R-:W-:Y:S02]  /*8290*/  IMAD R157, R96, R15.reuse, RZ ;  /* 0x0000000f609d7224 */ /* 0x080fe400078e02ff */
[-C--:B------:R-:W-:Y:S01]  /*82a0*/  IMAD R97, R97, R15.reuse, RZ ;  /* 0x0000000f61617224 */ /* 0x080fe200078e02ff */
[----:B------:R-:W-:Y:S01]  /*82b0*/  @P0 STG.E desc[UR14][R20.64], R93 ;  /* 0x0000005d14000986 */ /* 0x000fe2000c10190e */
[----:B------:R-:W-:Y:S01]  /*82c0*/  IADD3 R22, P0, R5, R18, RZ ;  /* 0x0000001205167210 */ /* 0x000fe20007f1e0ff */
[-C--:B------:R-:W-:Y:S02]  /*82d0*/  IMAD R99, R99, R15.reuse, RZ ;  /* 0x0000000f63637224 */ /* 0x080fe400078e02ff */
[----:B------:R1:W-:Y:S01]  /*82e0*/  @P6 STG.E desc[UR14][R18.64+0x20], R155 ;  /* 0x0000209b12006986 */ /* 0x0003e2000c10190e */
[----:B------:R-:W-:Y:S01]  /*82f0*/  ISETP.GT.AND P6, PT, R11, 0x10, P1 ;  /* 0x000000100b00780c */ /* 0x000fe20000fc4270 */
[----:B------:R-:W-:Y:S01]  /*8300*/  IMAD.X R23, R153, 0x1, R19, P0 ;  /* 0x0000000199177824 */ /* 0x000fe200000e0613 */
[----:B------:R-:W-:Y:S01]  /*8310*/  ISETP.GT.AND P0, PT, R11, 0x11, P2 ;  /* 0x000000110b00780c */ /* 0x000fe20001704270 */
[----:B------:R-:W-:Y:S01]  /*8320*/  @P4 STG.E desc[UR14][R20.64+0x20], R95 ;  /* 0x0000205f14004986 */ /* 0x000fe2000c10190e */
[----:B------:R-:W-:Y:S01]  /*8330*/  IADD3 R88, P4, R5, R20, RZ ;  /* 0x0000001405587210 */ /* 0x000fe20007f9e0ff */
[----:B0-----:R-:W-:-:S02]  /*8340*/  IMAD R7, R98, R15, RZ ;  /* 0x0000000f62077224 */ /* 0x001fc400078e02ff */
[----:B------:R0:W-:Y:S01]  /*8350*/  @P5 STG.E desc[UR14][R22.64], R157 ;  /* 0x0000009d16005986 */ /* 0x0001e2000c10190e */
[----:B------:R-:W-:Y:S01]  /*8360*/  ISETP.GT.AND P5, PT, R11, 0x11, P1 ;  /* 0x000000110b00780c */ /* 0x000fe20000fa4270 */
[----:B------:R-:W-:Y:S01]  /*8370*/  IMAD.X R89, R153, 0x1, R21, P4 ;  /* 0x0000000199597824 */ /* 0x000fe200020e0615 */
[----:B------:R-:W-:Y:S01]  /*8380*/  ISETP.GT.AND P4, PT, R11, 0x18, P2 ;  /* 0x000000180b00780c */ /* 0x000fe20001784270 */
[-C--:B-1----:R-:W-:Y:S02]  /*8390*/  IMAD R155, R100, R15.reuse, RZ ;  /* 0x0000000f649b7224 */ /* 0x082fe400078e02ff */
[-C--:B------:R-:W-:Y:S02]  /*83a0*/  IMAD R101, R101, R15.reuse, RZ ;  /* 0x0000000f65657224 */ /* 0x080fe400078e02ff */
[----:B------:R-:W-:Y:S01]  /*83b0*/  @P0 STG.E desc[UR14][R88.64], R97 ;  /* 0x0000006158000986 */ /* 0x000fe2000c10190e */
[----:B------:R-:W-:Y:S01]  /*83c0*/  IADD3 R90, P0, R5, R22, RZ ;  /* 0x00000016055a7210 */ /* 0x000fe20007f1e0ff */
[----:B------:R-:W-:-:S02]  /*83d0*/  IMAD R103, R103, R15, RZ ;  /* 0x0000000f67677224 */ /* 0x000fc400078e02ff */
[----:B------:R1:W-:Y:S01]  /*83e0*/  @P6 STG.E desc[UR14][R22.64+0x20], R7 ;  /* 0x0000200716006986 */ /* 0x0003e2000c10190e */
[----:B------:R-:W-:Y:S01]  /*83f0*/  ISETP.GT.AND P6, PT, R11, 0x18, P1 ;  /* 0x000000180b00780c */ /* 0x000fe20000fc4270 */
[----:B------:R-:W-:Y:S01]  /*8400*/  IMAD.X R91, R153, 0x1, R23, P0 ;  /* 0x00000001995b7824 */ /* 0x000fe200000e0617 */
[----:B------:R-:W-:Y:S01]  /*8410*/  ISETP.GT.AND P0, PT, R11, 0x19, P2 ;  /* 0x000000190b00780c */ /* 0x000fe20001704270 */
[----:B------:R-:W-:Y:S01]  /*8420*/  @P5 STG.E desc[UR14][R88.64+0x20], R99 ;  /* 0x0000206358005986 */ /* 0x000fe2000c10190e */
[----:B------:R-:W-:Y:S01]  /*8430*/  IADD3 R92, P5, R5, R88, RZ ;  /* 0x00000058055c7210 */ /* 0x000fe20007fbe0ff */
[-C--:B0-----:R-:W-:Y:S02]  /*8440*/  IMAD R157, R104, R15.reuse, RZ ;  /* 0x0000000f689d7224 */ /* 0x081fe400078e02ff */
[----:B------:R0:W-:Y:S01]  /*8450*/  @P4 STG.E desc[UR14][R90.64], R155 ;  /* 0x0000009b5a004986 */ /* 0x0001e2000c10190e */
[----:B------:R-:W-:Y:S01]  /*8460*/  ISETP.GT.AND P4, PT, R11, 0x19, P1 ;  /* 0x000000190b00780c */ /* 0x000fe20000f84270 */
[----:B------:R-:W-:Y:S01]  /*8470*/  IMAD.X R93, R153, 0x1, R89, P5 ;  /* 0x00000001995d7824 */ /* 0x000fe200028e0659 */
[----:B------:R-:W-:Y:S01]  /*8480*/  ISETP.GT.AND P5, PT, R11, 0x20, P2 ;  /* 0x000000200b00780c */ /* 0x000fe200017a4270 */
[----:B-1----:R-:W-:-:S02]  /*8490*/  IMAD R7, R102, R15, RZ ;  /* 0x0000000f66077224 */ /* 0x002fc400078e02ff */
[-C--:B------:R-:W-:Y:S02]  /*84a0*/  IMAD R105, R105, R15.reuse, RZ ;  /* 0x0000000f69697224 */ /* 0x080fe400078e02ff */
        /* <DEDUP_REMOVED lines=11> */
[----:B------:R-:W-:Y:S01]  /*8560*/  IADD3.X R97, R153, R93, RZ, P4, !PT ;  /* 0x0000005d99617210 */ /* 0x000fe200027fe4ff */
[-C--:B------:R-:W-:Y:S01]  /*8570*/  IMAD R109, R109, R15.reuse, RZ ;  /* 0x0000000f6d6d7224 */ /* 0x080fe200078e02ff */
[C---:B------:R-:W-:Y:S01]  /*8580*/  ISETP.GT.AND P5, PT, R11.reuse, 0x21, P1 ;  /* 0x000000210b00780c */ /* 0x040fe20000fa4270 */
[-C--:B-1----:R-:W-:Y:S01]  /*8590*/  IMAD R7, R106, R15.reuse, RZ ;  /* 0x0000000f6a077224 */ /* 0x082fe200078e02ff */
[----:B------:R-:W-:Y:S01]  /*85a0*/  ISETP.GT.AND P4, PT, R11, 0x28, P2 ;  /* 0x000000280b00780c */ /* 0x000fe20001784270 */
        /* <DEDUP_REMOVED lines=133> */
[----:B------:R-:W-:Y:S01]  /*8e00*/  IADD3 R132, P6, R5, R128, RZ ;  /* 0x0000008005847210 */ /* 0x000fe20007fde0ff */
[----:B------:R-:W-:Y:S01]  /*8e10*/  IMAD.X R131, R153, 0x1, R127, P0 ;  /* 0x0000000199837824 */ /* 0x000fe200000e067f */
[C---:B------:R-:W-:Y:S01]  /*8e20*/  ISETP.GT.AND P0, PT, R11.reuse, 0x69, P2 ;  /* 0x000000690b00780c */ /* 0x040fe20001704270 */
[----:B------:R-:W-:Y:S01]  /*8e30*/  @P5 STG.E desc[UR14][R128.64+0x20], R139 ;  /* 0x0000208b80005986 */ /* 0x000fe2000c10190e */
[----:B------:R-:W-:Y:S01]  /*8e40*/  ISETP.GT.AND P5, PT, R11, 0x68, P1 ;  /* 0x000000680b00780c */ /* 0x000fe20000fa4270 */
[----:B------:R-:W-:Y:S01]  /*8e50*/  IMAD.X R133, R153, 0x1, R129, P6 ;  /* 0x0000000199857824 */ /* 0x000fe200030e0681 */
[C---:B------:R-:W-:Y:S01]  /*8e60*/  ISETP.GT.AND P6, PT, R11.reuse, 0x70, P2 ;  /* 0x000000700b00780c */ /* 0x040fe200017c4270 */
[----:B------:R-:W-:Y:S01]  /*8e70*/  @P4 STG.E desc[UR14][R130.64], R155 ;  /* 0x0000009b82004986 */ /* 0x000fe2000c10190e */
[----:B------:R-:W-:Y:S01]  /*8e80*/  ISETP.GT.AND P4, PT, R11, 0x69, P1 ;  /* 0x000000690b00780c */ /* 0x000fe20000f84270 */
[----:B0-----:R-:W-:-:S02]  /*8e90*/  IMAD R157, R144, R15, RZ ;  /* 0x0000000f909d7224 */ /* 0x001fc400078e02ff */
[-C--:B-1----:R-:W-:Y:S02]  /*8ea0*/  IMAD R7, R142, R15.reuse, RZ ;  /* 0x0000000f8e077224 */ /* 0x082fe400078e02ff */
        /* <DEDUP_REMOVED lines=8> */
[----:B------:R1:W-:Y:S01]  /*8f30*/  @P4 STG.E desc[UR14][R132.64+0x20], R143 ;  /* 0x0000208f84004986 */ /* 0x0003e2000c10190e */
[----:B------:R-:W-:Y:S01]  /*8f40*/  IADD3 R136, P4, R5, R132, RZ ;  /* 0x0000008405887210 */ /* 0x000fe20007f9e0ff */
[----:B------:R-:W-:-:S02]  /*8f50*/  IMAD R151, R151, R15, RZ ;  /* 0x0000000f97977224 */ /* 0x000fc400078e02ff */
[----:B------:R-:W-:Y:S01]  /*8f60*/  @P6 STG.E desc[UR14][R134.64], R157 ;  /* 0x0000009d86006986 */ /* 0x000fe2000c10190e */
[----:B------:R-:W-:Y:S01]  /*8f70*/  ISETP.GT.AND P6, PT, R11, 0x71, P1 ;  /* 0x000000710b00780c */ /* 0x000fe20000fc4270 */
[----:B------:R-:W-:Y:S01]  /*8f80*/  IMAD.X R137, R153, 0x1, R133, P4 ;  /* 0x0000000199897824 */ /* 0x000fe200020e0685 */
[----:B------:R-:W-:Y:S01]  /*8f90*/  IADD3 R138, P4, R5, R136, RZ ;  /* 0x00000088058a7210 */ /* 0x000fe20007f9e0ff */
[-C--:B0-----:R-:W-:Y:S02]  /*8fa0*/  IMAD R7, R146, R15.reuse, RZ ;  /* 0x0000000f92077224 */ /* 0x081fe400078e02ff */
        /* <DEDUP_REMOVED lines=9> */
[----:B------:R-:W-:Y:S01]  /*9040*/  ISETP.GT.AND P0, PT, R12, 0x80, PT ;  /* 0x000000800c00780c */ /* 0x000fe20003f04270 */
[----:B------:R-:W-:Y:S01]  /*9050*/  IMAD.X R139, R153, 0x1, R137, P4 ;  /* 0x00000001998b7824 */ /* 0x000fe200020e0689 */
[C---:B------:R-:W-:Y:S01]  /*9060*/  ISETP.GT.AND P6, PT, R11.reuse, 0x78, P1 ;  /* 0x000000780b00780c */ /* 0x040fe20000fc4270 */
[-C--:B-1----:R-:W-:Y:S01]  /*9070*/  IMAD R143, R150, R15.reuse, RZ ;  /* 0x0000000f968f7224 */ /* 0x082fe200078e02ff */
[----:B------:R-:W-:Y:S01]  /*9080*/  ISETP.GT.AND P1, PT, R11, 0x79, P1 ;  /* 0x000000790b00780c */ /* 0x000fe20000f24270 */
[-C--:B------:R-:W-:Y:S01]  /*9090*/  IMAD R27, R27, R15.reuse, RZ ;  /* 0x0000000f1b1b7224 */ /* 0x080fe200078e02ff */
[----:B------:R-:W-:Y:S01]  /*90a0*/  ISETP.GT.AND P4, PT, R11, 0x1, P0 ;  /* 0x000000010b00780c */ /* 0x000fe20000784270 */
[----:B0-----:R-:W-:-:S02]  /*90b0*/  IMAD R7, R24, R15, RZ ;  /* 0x0000000f18077224 */ /* 0x001fc400078e02ff */
[----:B------:R0:W-:Y:S01]  /*90c0*/  @P5 STG.E desc[UR14][R140.64], R5 ;  /* 0x000000058c005986 */ /* 0x0001e2000c10190e */
[----:B------:R-:W-:Y:S01]  /*90d0*/  ISETP.GT.AND P5, PT, R11, RZ, P0 ;  /* 0x000000ff0b00720c */ /* 0x000fe200007a4270 */
[-C--:B------:R-:W-:Y:S02]  /*90e0*/  IMAD R29, R29, R15.reuse, RZ ;  /* 0x0000000f1d1d7224 */ /* 0x080fe400078e02ff */
[----:B------:R-:W-:Y:S01]  /*90f0*/  @P2 STG.E desc[UR14][R138.64], R149 ;  /* 0x000000958a002986 */ /* 0x000fe2000c10190e */
[----:B------:R-:W-:Y:S01]  /*9100*/  ISETP.GT.AND P2, PT, R12, 0x88, PT ;  /* 0x000000880c00780c */ /* 0x000fe20003f44270 */
[-C--:B------:R-:W-:Y:S02]  /*9110*/  IMAD R31, R31, R15.reuse, RZ ;  /* 0x0000000f1f1f7224 */ /* 0x080fe400078e02ff */
[----:B------:R1:W-:Y:S01]  /*9120*/  @P6 STG.E desc[UR14][R140.64+0x20], R143 ;  /* 0x0000208f8c006986 */ /* 0x0003e2000c10190e */
[----:B------:R-:W-:Y:S01]  /*9130*/  ISETP.GT.AND P6, PT, R11, RZ, P2 ;  /* 0x000000ff0b00720c */ /* 0x000fe200017c4270 */
[----:B------:R-:W-:-:S02]  /*9140*/  IMAD R33, R33, R15, RZ ;  /* 0x0000000f21217224 */ /* 0x000fc400078e02ff */
[----:B------:R-:W-:Y:S01]  /*9150*/  @P1 STG.E desc[UR14][R138.64+0x20], R151 ;  /* 0x000020978a001986 */ /* 0x000fe2000c10190e */
[C---:B------:R-:W-:Y:S01]  /*9160*/  ISETP.GT.AND P1, PT, R11.reuse, 0x1, P2 ;  /* 0x000000010b00780c */ /* 0x040fe20001724270 */
[-C--:B0-----:R-:W-:Y:S02]  /*9170*/  IMAD R5, R26, R15.reuse, RZ ;  /* 0x0000000f1a057224 */ /* 0x081fe400078e02ff */
[----:B------:R0:W-:Y:S01]  /*9180*/  @P5 STG.E desc[UR14][R8.64+0x200], R7 ;  /* 0x0002000708005986 */ /* 0x0001e2000c10190e */
[----:B------:R-:W-:Y:S01]  /*9190*/  ISETP.GT.AND P5, PT, R11, 0x8, P0 ;  /* 0x000000080b00780c */ /* 0x000fe200007a4270 */
[-C--:B------:R-:W-:Y:S02]  /*91a0*/  IMAD R35, R35, R15.reuse, RZ ;  /* 0x0000000f23237224 */ /* 0x080fe400078e02ff */
[----:B------:R-:W-:Y:S01]  /*91b0*/  @P4 STG.E desc[UR14][R16.64+0x200], R25 ;  /* 0x0002001910004986 */ /* 0x000fe2000c10190e */
[----:B------:R-:W-:Y:S01]  /*91c0*/  ISETP.GT.AND P4, PT, R11, 0x9, P0 ;  /* 0x000000090b00780c */ /* 0x000fe20000784270 */
[----:B-1----:R-:W-:-:S02]  /*91d0*/  IMAD R143, R28, R15, RZ ;  /* 0x0000000f1c8f7224 */ /* 0x002fc400078e02ff */
[----:B------:R1:W-:Y:S01]  /*91e0*/  @P6 STG.E desc[UR14][R8.64+0x220], R5 ;  /* 0x0002200508006986 */ /* 0x0003e2000c10190e */
[----:B------:R-:W-:Y:S01]  /*91f0*/  ISETP.GT.AND P6, PT, R11, 0x8, P2 ;  /* 0x000000080b00780c */ /* 0x000fe200017c4270 */
[-C--:B------:R-:W-:Y:S02]  /*9200*/  IMAD R37, R37, R15.reuse, RZ ;  /* 0x0000000f25257224 */ /* 0x080fe400078e02ff */
[----:B------:R-:W-:Y:S01]  /*9210*/  @P1 STG.E desc[UR14][R16.64+0x220], R27 ;  /* 0x0002201b10001986 */ /* 0x000fe2000c10190e */
[C---:B------:R-:W-:Y:S01]  /*9220*/  ISETP.GT.AND P1, PT, R11.reuse, 0x9, P2 ;  /* 0x000000090b00780c */ /* 0x040fe20001724270 */
[-C--:B0-----:R-:W-:Y:S02]  /*9230*/  IMAD R7, R30, R15.reuse, RZ ;  /* 0x0000000f1e077224 */ /* 0x081fe400078e02ff */
[----:B------:R-:W-:Y:S01]  /*9240*/  @P5 STG.E desc[UR14][R18.64+0x200], R143 ;  /* 0x0002008f12005986 */ /* 0x000fe2000c10190e */
[----:B------:R-:W-:Y:S01]  /*9250*/  ISETP.GT.AND P5, PT, R11, 0x10, P0 ;  /* 0x000000100b00780c */ /* 0x000fe200007a4270 */
[----:B------:R-:W-:-:S02]  /*9260*/  IMAD R39, R39, R15, RZ ;  /* 0x0000000f27277224 */ /* 0x000fc400078e02ff */
[----:B------:R-:W-:Y:S01]  /*9270*/  @P4 STG.E desc[UR14][R20.64+0x200], R29 ;  /* 0x0002001d14004986 */ /* 0x000fe2000c10190e */
[C---:B------:R-:W-:Y:S01]  /*9280*/  ISETP.GT.AND P4, PT, R11.reuse, 0x11, P0 ;  /* 0x000000110b00780c */ /* 0x040fe20000784270 */
[-C--:B-1----:R-:W-:Y:S02]  /*9290*/  IMAD R5, R32, R15.reuse, RZ ;  /* 0x0000000f20057224 */ /* 0x082fe400078e02ff */
[----:B------:R0:W-:Y:S01]  /*92a0*/  @P6 STG.E desc[UR14][R18.64+0x220], R7 ;  /* 0x0002200712006986 */ /* 0x0001e2000c10190e */
[C---:B------:R-:W-:Y:S01]  /*92b0*/  ISETP.GT.AND P6, PT, R11.reuse, 0x10, P2 ;  /* 0x000000100b00780c */ /* 0x040fe200017c4270 */
[-C--:B------:R-:W-:Y:S02]  /*92c0*/  IMAD R9, R34, R15.reuse, RZ ;  /* 0x0000000f22097224 */ /* 0x080fe400078e02ff */
[----:B------:R-:W-:Y:S01]  /*92d0*/  @P1 STG.E desc[UR14][R20.64+0x220], R31 ;  /* 0x0002201f14001986 */ /* 0x000fe2000c10190e */
[----:B------:R-:W-:Y:S01]  /*92e0*/  ISETP.GT.AND P1, PT, R11, 0x11, P2 ;  /* 0x000000110b00780c */ /* 0x000fe20001724270 */
[----:B------:R-:W-:-:S02]  /*92f0*/  IMAD R41, R41, R15, RZ ;  /* 0x0000000f29297224 */ /* 0x000fc400078e02ff */
[----:B------:R1:W-:Y:S01]  /*9300*/  @P5 STG.E desc[UR14][R22.64+0x200], R5 ;  /* 0x0002000516005986 */ /* 0x0003e2000c10190e */
[----:B------:R-:W-:Y:S01]  /*9310*/  ISETP.GT.AND P5, PT, R11, 0x18, P0 ;  /* 0x000000180b00780c */ /* 0x000fe200007a4270 */
[-C--:B------:R-:W-:Y:S02]  /*9320*/  IMAD R43, R43, R15.reuse, RZ ;  /* 0x0000000f2b2b7224 */ /* 0x080fe400078e02ff */
[----:B------:R-:W-:Y:S01]  /*9330*/  @P4 STG.E desc[UR14][R88.64+0x200], R33 ;  /* 0x0002002158004986 */ /* 0x000fe2000c10190e */
[C---:B------:R-:W-:Y:S01]  /*9340*/  ISETP.GT.AND P4, PT, R11.reuse, 0x19, P0 ;  /* 0x000000190b00780c */ /* 0x040fe20000784270 */
[-C--:B0-----:R-:W-:Y:S02]  /*9350*/  IMAD R7, R36, R15.reuse, RZ ;  /* 0x0000000f24077224 */ /* 0x081fe400078e02ff */
[----:B------:R0:W-:Y:S01]  /*9360*/  @P6 STG.E desc[UR14][R22.64+0x220], R9 ;  /* 0x0002200916006986 */ /* 0x0001e2000c10190e */
[----:B------:R-:W-:Y:S01]  /*9370*/  ISETP.GT.AND P6, PT, R11, 0x18, P2 ;  /* 0x000000180b00780c */ /* 0x000fe200017c4270 */
[----:B------:R-:W-:-:S02]  /*9380*/  IMAD R45, R45, R15, RZ ;  /* 0x0000000f2d2d7224 */ /* 0x000fc400078e02ff */
[----:B------:R-:W-:Y:S01]  /*9390*/  @P1 STG.E desc[UR14][R88.64+0x220], R35 ;  /* 0x0002202358001986 */ /* 0x000fe2000c10190e */
[C---:B------:R-:W-:Y:S01]  /*93a0*/  ISETP.GT.AND P1, PT, R11.reuse, 0x19, P2 ;  /* 0x000000190b00780c */ /* 0x040fe20001724270 */
[-C--:B-1----:R-:W-:Y:S02]  /*93b0*/  IMAD R5, R38, R15.reuse, RZ ;  /* 0x0000000f26057224 */ /* 0x082fe400078e02ff */
[----:B------:R1:W-:Y:S01]  /*93c0*/  @P5 STG.E desc[UR14][R90.64+0x200], R7 ;  /* 0x000200075a005986 */ /* 0x0003e2000c10190e */
[----:B------:R-:W-:Y:S01]  /*93d0*/  ISETP.GT.AND P5, PT, R11, 0x20, P0 ;  /* 0x000000200b00780c */ /* 0x000fe200007a4270 */
[-C--:B------:R-:W-:Y:S02]  /*93e0*/  IMAD R47, R47, R15.reuse, RZ ;  /* 0x0000000f2f2f7224 */ /* 0x080fe400078e02ff */
[----:B------:R-:W-:Y:S01]  /*93f0*/  @P4 STG.E desc[UR14][R92.64+0x200], R37 ;  /* 0x000200255c004986 */ /* 0x000fe2000c10190e */
[----:B------:R-:W-:Y:S01]  /*9400*/  ISETP.GT.AND P4, PT, R11, 0x21, P0 ;  /* 0x000000210b00780c */ /* 0x000fe20000784270 */
[----:B0-----:R-:W-:-:S02]  /*9410*/  IMAD R9, R40, R15, RZ ;  /* 0x0000000f28097224 */ /* 0x001fc400078e02ff */
[----:B------:R0:W-:Y:S01]  /*9420*/  @P6 STG.E desc[UR14][R90.64+0x220], R5 ;  /* 0x000220055a006986 */ /* 0x0001e2000c10190e */
[----:B------:R-:W-:Y:S01]  /*9430*/  ISETP.GT.AND P6, PT, R11, 0x20, P2 ;  /* 0x000000200b00780c */ /* 0x000fe200017c4270 */
[-C--:B------:R-:W-:Y:S02]  /*9440*/  IMAD R49, R49, R15.reuse, RZ ;  /* 0x0000000f31317224 */ /* 0x080fe400078e02ff */
[----:B------:R-:W-:Y:S01]  /*9450*/  @P1 STG.E desc[UR14][R92.64+0x220], R39 ;  /* 0x000220275c001986 */ /* 0x000fe2000c10190e */
[C---:B------:R-:W-:Y:S01]  /*9460*/  ISETP.GT.AND P1, PT, R11.reuse, 0x21, P2 ;  /* 0x000000210b00780c */ /* 0x040fe20001724270 */
[-C--:B-1----:R-:W-:Y:S02]  /*9470*/  IMAD R7, R42, R15.reuse, RZ ;  /* 0x0000000f2a077224 */ /* 0x082fe400078e02ff */
[----:B------:R1:W-:Y:S01]  /*9480*/  @P5 STG.E desc[UR14][R94.64+0x200], R9 ;  /* 0x000200095e005986 */ /* 0x0003e2000c10190e */
[----:B------:R-:W-:Y:S01]  /*9490*/  ISETP.GT.AND P5, PT, R11, 0x28, P0 ;  /* 0x000000280b00780c */ /* 0x000fe200007a4270 */
        /* <DEDUP_REMOVED lines=100> */
[-C--:B------:R-:W-:Y:S02]  /*9ae0*/  IMAD R85, R85, R15.reuse, RZ ;  /* 0x0000000f55557224 */ /* 0x080fe400078e02ff */
[----:B------:R0:W-:Y:S01]  /*9af0*/  @P1 STG.E desc[UR14][R126.64+0x220], R5 ;  /* 0x000220057e001986 */ /* 0x0001e2000c10190e */
[C---:B------:R-:W-:Y:S01]  /*9b00*/  ISETP.GT.AND P1, PT, R11.reuse, 0x68, P2 ;  /* 0x000000680b00780c */ /* 0x040fe20001724270 */
[-C--:B-1----:R-:W-:Y:S02]  /*9b10*/  IMAD R7, R78, R15.reuse, RZ ;  /* 0x0000000f4e077224 */ /* 0x082fe400078e02ff */
[----:B------:R-:W-:Y:S01]  /*9b20*/  @P6 STG.E desc[UR14][R128.64+0x220], R75 ;  /* 0x0002204b80006986 */ /* 0x000fe2000c10190e */
[----:B------:R-:W-:Y:S01]  /*9b30*/  ISETP.GT.AND P6, PT, R11, 0x69, P2 ;  /* 0x000000690b00780c */ /* 0x000fe200017c4270 */
[----:B------:R-:W-:Y:S02]  /*9b40*/  IMAD R87, R87, R15, RZ ;  /* 0x0000000f57577224 */ /* 0x000fe400078e02ff */
[----:B------:R1:W-:Y:S01]  /*9b50*/  @P5 STG.E desc[UR14][R130.64+0x200], R9 ;  /* 0x0002000982005986 */ /* 0x0003e2000c10190e */
[----:B------:R-:W-:-:S03]  /*9b60*/  ISETP.GT.AND P5, PT, R11, 0x70, P0 ;  /* 0x000000700b00780c */ /* 0x000fc600007a4270 */
[----:B------:R-:W-:Y:S01]  /*9b70*/  @P4 STG.E desc[UR14][R132.64+0x200], R77 ;  /* 0x0002004d84004986 */ /* 0x000fe2000c10190e */
[C---:B------:R-:W-:Y:S01]  /*9b80*/  ISETP.GT.AND P4, PT, R11.reuse, 0x71, P0 ;  /* 0x000000710b00780c */ /* 0x040fe20000784270 */
[----:B0-----:R-:W-:Y:S02]  /*9b90*/  IMAD R5, R80, R15, RZ ;  /* 0x0000000f50057224 */ /* 0x001fe400078e02ff */
[----:B------:R0:W-:Y:S01]  /*9ba0*/  @P1 STG.E desc[UR14][R130.64+0x220], R7 ;  /* 0x0002200782001986 */ /* 0x0001e2000c10190e */
[----:B------:R-:W-:-:S03]  /*9bb0*/  ISETP.GT.AND P1, PT, R11, 0x70, P2 ;  /* 0x000000700b00780c */ /* 0x000fc60001724270 */
[----:B------:R-:W-:Y:S01]  /*9bc0*/  @P6 STG.E desc[UR14][R132.64+0x220], R79 ;  /* 0x0002204f84006986 */ /* 0x000fe2000c10190e */
[C---:B------:R-:W-:Y:S01]  /*9bd0*/  ISETP.GT.AND P6, PT, R11.reuse, 0x78, P2 ;  /* 0x000000780b00780c */ /* 0x040fe200017c4270 */
[-C--:B-1----:R-:W-:Y:S02]  /*9be0*/  IMAD R9, R84, R15.reuse, RZ ;  /* 0x0000000f54097224 */ /* 0x082fe400078e02ff */
[----:B------:R1:W-:Y:S01]  /*9bf0*/  @P5 STG.E desc[UR14][R134.64+0x200], R5 ;  /* 0x0002000586005986 */ /* 0x0003e2000c10190e */
[C---:B------:R-:W-:Y:S02]  /*9c00*/  ISETP.GT.AND P5, PT, R11.reuse, 0x71, P2 ;  /* 0x000000710b00780c */ /* 0x040fe400017a4270 */
[C---:B------:R-:W-:Y:S01]  /*9c10*/  ISETP.GT.AND P2, PT, R11.reuse, 0x79, P2 ;  /* 0x000000790b00780c */ /* 0x040fe20001744270 */
[----:B------:R2:W-:Y:S01]  /*9c20*/  @P4 STG.E desc[UR14][R136.64+0x200], R81 ;  /* 0x0002005188004986 */ /* 0x0005e2000c10190e */
[C---:B------:R-:W-:Y:S01]  /*9c30*/  ISETP.GT.AND P4, PT, R11.reuse, 0x78, P0 ;  /* 0x000000780b00780c */ /* 0x040fe20000784270 */
[----:B0-----:R-:W-:Y:S01]  /*9c40*/  IMAD R7, R82, R15, RZ ;  /* 0x0000000f52077224 */ /* 0x001fe200078e02ff */
[----:B------:R-:W-:-:S04]  /*9c50*/  ISETP.GT.AND P0, PT, R11, 0x79, P0 ;  /* 0x000000790b00780c */ /* 0x000fc80000704270 */
[----:B------:R2:W-:Y:S01]  /*9c60*/  @P1 STG.E desc[UR14][R134.64+0x220], R7 ;  /* 0x0002200786001986 */ /* 0x0005e2000c10190e */
[----:B-1----:R-:W-:-:S03]  /*9c70*/  IMAD R5, R86, R15, RZ ;  /* 0x0000000f56057224 */ /* 0x002fc600078e02ff */
[----:B------:R2:W-:Y:S04]  /*9c80*/  @P5 STG.E desc[UR14][R136.64+0x220], R83 ;  /* 0x0002205388005986 */ /* 0x0005e8000c10190e */
[----:B------:R2:W-:Y:S04]  /*9c90*/  @P4 STG.E desc[UR14][R140.64+0x200], R9 ;  /* 0x000200098c004986 */ /* 0x0005e8000c10190e */
[----:B------:R2:W-:Y:S04]  /*9ca0*/  @P0 STG.E desc[UR14][R138.64+0x200], R85 ;  /* 0x000200558a000986 */ /* 0x0005e8000c10190e */
[----:B------:R2:W-:Y:S04]  /*9cb0*/  @P6 STG.E desc[UR14][R140.64+0x220], R5 ;  /* 0x000220058c006986 */ /* 0x0005e8000c10190e */
[----:B------:R2:W-:Y:S02]  /*9cc0*/  @P2 STG.E desc[UR14][R138.64+0x220], R87 ;  /* 0x000220578a002986 */ /* 0x0005e4000c10190e */
.L_x_247:
[----:B------:R-:W-:Y:S05]  /*9cd0*/  BSYNC B0 ;  /* 0x0000000000007941 */ /* 0x000fea0003800000 */
.L_x_21:
[----:B------:R-:W-:Y:S01]  /*9ce0*/  ULDC UR8, c[0x0][0xc] ;  /* 0x0000030000087ab9 */ /* 0x000fe20000000800 */
[----:B------:R-:W-:Y:S01]  /*9cf0*/  ULDC UR9, c[0x0][0x10] ;  /* 0x0000040000097ab9 */ /* 0x000fe20000000800 */
[----:B--23--:R-:W2:Y:S01]  /*9d00*/  LDC R5, c[0x0][0x14] ;  /* 0x00000500ff057b82 */ /* 0x00cea20000000800 */
[----:B------:R-:W-:Y:S01]  /*9d10*/  UIMAD.WIDE.U32 UR8, UR8, UR9, URZ ;  /* 0x00000009080872a5 */ /* 0x000fe2000f8e003f */
[----:B------:R-:W-:Y:S01]  /*9d20*/  PRMT R8, RZ, 0x7610, R8 ;  /* 0x00007610ff087816 */ /* 0x000fe20000000008 */
[----:B------:R-:W-:-:S04]  /*9d30*/  IMAD.MOV.U32 R7, RZ, RZ, -0x1 ;  /* 0xffffffffff077424 */ /* 0x000fc800078e00ff */
[----:B--2---:R-:W-:-:S04]  /*9d40*/  IMAD.WIDE.U32 R2, R5, UR8, R2 ;  /* 0x0000000805027c25 */ /* 0x004fc8000f8e0002 */
[----:B------:R-:W-:Y:S01]  /*9d50*/  IMAD R5, R5, UR9, RZ ;  /* 0x0000000905057c24 */ /* 0x000fe2000f8e02ff */
[----:B------:R-:W-:Y:S02]  /*9d60*/  ULDC.64 UR8, c[0x0][0x750] ;  /* 0x0001d40000087ab9 */ /* 0x000fe40000000a00 */
[----:B------:R-:W-:Y:S01]  /*9d70*/  ISETP.GE.U32.AND P0, PT, R2, UR8, PT ;  /* 0x0000000802007c0c */ /* 0x000fe2000bf06070 */
[----:B------:R-:W-:Y:S01]  /*9d80*/  IMAD.IADD R3, R3, 0x1, R5 ;  /* 0x0000000103037824 */ /* 0x000fe200078e0205 */
[----:B------:R-:W-:-:S04]  /*9d90*/  MOV R5, 0xffffffff ;  /* 0xffffffff00057802 */ /* 0x000fc80000000f00 */
[----:B------:R-:W-:-:S13]  /*9da0*/  ISETP.GE.U32.AND.EX P0, PT, R3, UR9, PT, P0 ;  /* 0x0000000903007c0c */ /* 0x000fda000bf06100 */
[----:B------:R-:W-:Y:S05]  /*9db0*/  @P0 BRA `(.L_x_248) ;  /* 0x0000000400600947 */ /* 0x000fea0003800000 */
[----:B------:R-:W2:Y:S01]  /*9dc0*/  S2R R22, SR_CTAID.X ;  /* 0x0000000000167919 */ /* 0x000ea20000002500 */
[----:B------:R-:W3:Y:S01]  /*9dd0*/  LDC.64 R18, c[0x0][0x728] ;  /* 0x0001ca00ff127b82 */ /* 0x000ee20000000a00 */
[----:B------:R-:W-:Y:S01]  /*9de0*/  ULDC UR7, c[0x0][0x150] ;  /* 0x0000540000077ab9 */ /* 0x000fe20000000800 */
[----:B------:R-:W-:Y:S01]  /*9df0*/  IMAD.MOV.U32 R16, RZ, RZ, R2 ;  /* 0x000000ffff107224 */ /* 0x000fe200078e0002 */
[----:B------:R-:W0:Y:S01]  /*9e00*/  S2R R24, SR_CTAID.Y ;  /* 0x0000000000187919 */ /* 0x000e220000002600 */
[----:B------:R-:W-:-:S04]  /*9e10*/  IMAD.MOV.U32 R17, RZ, RZ, R3 ;  /* 0x000000ffff117224 */ /* 0x000fc800078e0003 */
[----:B------:R-:W0:Y:S08]  /*9e20*/  LDC R25, c[0x0][0x144] ;  /* 0x00005100ff197b82 */ /* 0x000e300000000800 */
[----:B------:R-:W0:Y:S08]  /*9e30*/  LDC R12, c[0x0][0x730] ;  /* 0x0001cc00ff0c7b82 */ /* 0x000e300000000800 */
[----:B------:R-:W0:Y:S01]  /*9e40*/  LDC.64 R20, c[0x0][0x720] ;  /* 0x0001c800ff147b82 */ /* 0x000e220000000a00 */
[----:B---3--:R-:W-:-:S04]  /*9e50*/  ISETP.NE.U32.AND P0, PT, R18, RZ, PT ;  /* 0x000000ff1200720c */ /* 0x008fc80003f05070 */
[----:B------:R-:W-:Y:S02]  /*9e60*/  ISETP.NE.AND.EX P0, PT, R19, RZ, PT, P0 ;  /* 0x000000ff1300720c */ /* 0x000fe40003f05300 */
[----:B--2---:R-:W-:-:S05]  /*9e70*/  I2FP.F32.U32 R5, R22 ;  /* 0x0000001600057245 */ /* 0x004fca0000201000 */
[----:B------:R-:W-:-:S04]  /*9e80*/  FMUL R5, R5, UR7 ;  /* 0x0000000705057c20 */ /* 0x000fc80008400000 */
[----:B------:R2:W3:Y:S02]  /*9e90*/  F2I.U32.TRUNC.NTZ R23, R5 ;  /* 0x0000000500177305 */ /* 0x0004e4000020f000 */
[----:B------:R-:W-:Y:S05]  /*9ea0*/  @!P0 BRA `(.L_x_249) ;  /* 0x0000000000288947 */ /* 0x000fea0003800000 */
[----:B--2---:R-:W2:Y:S02]  /*9eb0*/  LDC R5, c[0x0][0x734] ;  /* 0x0001cd00ff057b82 */ /* 0x004ea40000000800 */
[----:B--2---:R-:W-:-:S05]  /*9ec0*/  IADD3 R5, P0, R2, R5, RZ ;  /* 0x0000000502057210 */ /* 0x004fca0007f1e0ff */
        /* <DEDUP_REMOVED lines=8> */
.L_x_249:
[----:B------:R-:W1:Y:S01]  /*9f50*/  LDC.64 R30, c[0x0][0x740] ;  /* 0x0001d000ff1e7b82 */ /* 0x000e620000000a00 */
[-C--:B0-----:R-:W-:Y:S01]  /*9f60*/  SHF.R.U64 R19, R16, R12.reuse, R17 ;  /* 0x0000000c10137219 */ /* 0x081fe20000001211 */
[----:B---3--:R-:W-:Y:S01]  /*9f70*/  IMAD.MOV R23, RZ, RZ, -R23 ;  /* 0x000000ffff177224 */ /* 0x008fe200078e0a17 */
[----:B--2---:R-:W-:Y:S01]  /*9f80*/  SHF.R.U32.HI R5, RZ, R12, R17 ;  /* 0x0000000cff057219 */ /* 0x004fe20000011611 */
[----:B------:R-:W-:Y:S01]  /*9f90*/  ULDC UR7, c[0x0][0x154] ;  /* 0x0000550000077ab9 */ /* 0x000fe20000000800 */
[----:B------:R-:W-:Y:S01]  /*9fa0*/  IADD3 R7, P0, RZ, -R19, RZ ;  /* 0x80000013ff077210 */ /* 0x000fe20007f1e0ff */
[----:B------:R-:W-:Y:S02]  /*9fb0*/  IMAD R25, R25, R23, R22 ;  /* 0x0000001719197224 */ /* 0x000fe400078e0216 */
[----:B------:R-:W0:Y:S01]  /*9fc0*/  LDC R16, c[0x0][0x718] ;  /* 0x0001c600ff107b82 */ /* 0x000e220000000800 */
[----:B------:R-:W-:Y:S02]  /*9fd0*/  IMAD.MOV.U32 R11, RZ, RZ, 0x1 ;  /* 0x00000001ff0b7424 */ /* 0x000fe400078e00ff */
[----:B------:R-:W-:-:S02]  /*9fe0*/  IMAD.X R5, RZ, RZ, ~R5, P0 ;  /* 0x000000ffff057224 */ /* 0x000fc400000e0e05 */
[----:B------:R-:W-:-:S03]  /*9ff0*/  IMAD.WIDE.U32 R8, R7, R20, R2 ;  /* 0x0000001407087225 */ /* 0x000fc600078e0002 */
[----:B------:R-:W2:Y:S01]  /*a000*/  LDC R26, c[0x0][0x708] ;  /* 0x0001c200ff1a7b82 */ /* 0x000ea20000000800 */
[----:B------:R-:W-:-:S04]  /*a010*/  IMAD R10, R5, R20, RZ ;  /* 0x00000014050a7224 */ /* 0x000fc800078e02ff */
[----:B------:R-:W-:Y:S01]  /*a020*/  IMAD R5, R7, R21, R10 ;  /* 0x0000001507057224 */ /* 0x000fe200078e020a */
[----:B------:R-:W-:Y:S02]  /*a030*/  I2FP.F32.U32 R7, R24 ;  /* 0x0000001800077245 */ /* 0x000fe40000201000 */
[----:B------:R-:W3:Y:S01]  /*a040*/  LDC R28, c[0x0][0x758] ;  /* 0x0001d600ff1c7b82 */ /* 0x000ee20000000800 */
[----:B------:R-:W-:Y:S01]  /*a050*/  IMAD.IADD R5, R9, 0x1, R5 ;  /* 0x0000000109057824 */ /* 0x000fe200078e0205 */
[----:B-1----:R-:W-:Y:S01]  /*a060*/  ISETP.NE.U32.AND P0, PT, R30, RZ, PT ;  /* 0x000000ff1e00720c */ /* 0x002fe20003f05070 */
[----:B------:R-:W-:Y:S01]  /*a070*/  FMUL R7, R7, UR7 ;  /* 0x0000000707077c20 */ /* 0x000fe20008400000 */
[----:B------:R-:W-:Y:S02]  /*a080*/  IMAD.MOV.U32 R9, RZ, RZ, -0x1 ;  /* 0xffffffffff097424 */ /* 0x000fe400078e00ff */
[----:B------:R-:W-:Y:S01]  /*a090*/  ISETP.NE.AND.EX P0, PT, R31, RZ, PT, P0 ;  /* 0x000000ff1f00720c */ /* 0x000fe20003f05300 */
[----:B------:R1:W1:Y:S01]  /*a0a0*/  F2I.U32.TRUNC.NTZ R21, R7 ;  /* 0x0000000700157305 */ /* 0x000262000020f000 */
[----:B------:R-:W1:Y:S01]  /*a0b0*/  LDC R23, c[0x0][0x148] ;  /* 0x00005200ff177b82 */ /* 0x000e620000000800 */
[----:B0-----:R-:W-:-:S02]  /*a0c0*/  SHF.R.U64 R18, R8, R16, R5 ;  /* 0x0000001008127219 */ /* 0x001fc40000001205 */
[----:B------:R-:W-:-:S05]  /*a0d0*/  SHF.R.U32.HI R5, RZ, R16, R5 ;  /* 0x00000010ff057219 */ /* 0x000fca0000011605 */
[----:B------:R-:W0:Y:S01]  /*a0e0*/  LDC R22, c[0x0][0x700] ;  /* 0x0001c000ff167b82 */ /* 0x000e220000000800 */
[-CC-:B--2---:R-:W-:Y:S02]  /*a0f0*/  SHF.R.U64 R12, R18, R26.reuse, R5.reuse ;  /* 0x0000001a120c7219 */ /* 0x184fe40000001205 */
[----:B------:R-:W-:-:S05]  /*a100*/  SHF.R.U32.HI R5, RZ, R26, R5 ;  /* 0x0000001aff057219 */ /* 0x000fca0000011605 */
[----:B------:R-:W2:Y:S01]  /*a110*/  LDC R29, c[0x0][0x748] ;  /* 0x0001d200ff1d7b82 */ /* 0x000ea20000000800 */
[-C--:B---3--:R-:W-:Y:S02]  /*a120*/  SHF.L.U32 R8, R9, R28.reuse, RZ ;  /* 0x0000001c09087219 */ /* 0x088fe400000006ff */
[-CC-:B------:R-:W-:Y:S02]  /*a130*/  SHF.R.U64 R20, R12, R28.reuse, R5.reuse ;  /* 0x0000001c0c147219 */ /* 0x180fe40000001205 */
[----:B------:R-:W-:Y:S02]  /*a140*/  SHF.R.U32.HI R9, RZ, R28, R5 ;  /* 0x0000001cff097219 */ /* 0x000fe40000011605 */
[----:B------:R-:W-:Y:S01]  /*a150*/  LOP3.LUT R27, RZ, R8, RZ, 0x33, !PT ;  /* 0x00000008ff1b7212 */ /* 0x000fe200078e33ff */
[----:B------:R-:W3:Y:S01]  /*a160*/  LDC R32, c[0x0][0x738] ;  /* 0x0001ce00ff207b82 */ /* 0x000ee20000000800 */
[----:B------:R-:W-:Y:S01]  /*a170*/  SHF.L.U32 R28, R11, R28, RZ ;  /* 0x0000001c0b1c7219 */ /* 0x000fe200000006ff */
[----:B------:R-:W-:-:S06]  /*a180*/  IMAD.MOV.U32 R8, RZ, RZ, R20 ;  /* 0x000000ffff087224 */ /* 0x000fcc00078e0014 */
[----:B------:R-:W0:Y:S01]  /*a190*/  LDC R33, c[0x0][0x710] ;  /* 0x0001c400ff217b82 */ /* 0x000e220000000800 */
[----:B------:R-:W-:Y:S05]  /*a1a0*/  @!P0 BRA `(.L_x_250) ;  /* 0x0000000000288947 */ /* 0x000fea0003800000 */
[----:B------:R-:W4:Y:S02]  /*a1b0*/  LDC R5, c[0x0][0x74c] ;  /* 0x0001d300ff057b82 */ /* 0x000f240000000800 */
[----:B----4-:R-:W-:-:S05]  /*a1c0*/  IADD3 R5, P0, R20, R5, RZ ;  /* 0x0000000514057210 */ /* 0x010fca0007f1e0ff */
[----:B-1----:R-:W-:-:S04]  /*a1d0*/  IMAD.X R7, RZ, RZ, R9, P0 ;  /* 0x000000ffff077224 */ /* 0x002fc800000e0609 */
[----:B------:R-:W-:-:S04]  /*a1e0*/  IMAD.WIDE.U32 R8, R7, R30, RZ ;  /* 0x0000001e07087225 */ /* 0x000fc800078e00ff */
[----:B------:R-:W-:-:S04]  /*a1f0*/  IMAD.WIDE.U32 R10, P0, R5, R31, R8 ;  /* 0x0000001f050a7225 */ /* 0x000fc80007800008 */
[----:B------:R-:W-:-:S04]  /*a200*/  IMAD.WIDE.U32 R8, R5, R30, RZ ;  /* 0x0000001e05087225 */ /* 0x000fc800078e00ff */
[----:B------:R-:W-:Y:S01]  /*a210*/  IMAD.X R17, RZ, RZ, RZ, P0 ;  /* 0x000000ffff117224 */ /* 0x000fe200000e06ff */
[----:B------:R-:W-:Y:S01]  /*a220*/  IADD3 RZ, P0, R9, R10, RZ ;  /* 0x0000000a09ff7210 */ /* 0x000fe20007f1e0ff */
[----:B------:R-:W-:-:S04]  /*a230*/  IMAD.MOV.U32 R16, RZ, RZ, R11 ;  /* 0x000000ffff107224 */ /* 0x000fc800078e000b */
[----:B------:R-:W-:-:S08]  /*a240*/  IMAD.WIDE.U32.X R8, R7, R31, R16, P0 ;  /* 0x0000001f07087225 */ /* 0x000fd000000e0410 */
.L_x_250:
[----:B--2---:R-:W-:Y:S01]  /*a250*/  SHF.R.U64 R5, R8, R29, R9 ;  /* 0x0000001d08057219 */ /* 0x004fe20000001209 */
[----:B0-----:R-:W-:Y:S01]  /*a260*/  VIADD R9, R22, 0xffffffff ;  /* 0xffffffff16097836 */ /* 0x001fe20000000000 */
[----:B------:R-:W-:Y:S01]  /*a270*/  LOP3.LUT R10, R12, R27, RZ, 0xc0, !PT ;  /* 0x0000001b0c0a7212 */ /* 0x000fe200078ec0ff */
[----:B-1----:R-:W-:Y:S02]  /*a280*/  IMAD.MOV R21, RZ, RZ, -R21 ;  /* 0x000000ffff157224 */ /* 0x002fe400078e0a15 */
[----:B------:R-:W-:Y:S01]  /*a290*/  IMAD.MOV R7, RZ, RZ, -R5 ;  /* 0x000000ffff077224 */ /* 0x000fe200078e0a05 */
[----:B------:R-:W-:Y:S01]  /*a2a0*/  LOP3.LUT R18, R18, R9, RZ, 0xc0, !PT ;  /* 0x0000000912127212 */ /* 0x000fe200078ec0ff */
[----:B------:R-:W-:Y:S02]  /*a2b0*/  IMAD R10, R28, R5, R10 ;  /* 0x000000051c0a7224 */ /* 0x000fe400078e020a */
[----:B------:R-:W-:Y:S02]  /*a2c0*/  @P3 IMAD R25, R23, R21, R24 ;  /* 0x0000001517193224 */ /* 0x000fe400078e0218 */
[----:B---3--:R-:W-:-:S02]  /*a2d0*/  IMAD R5, R7, R32, R20 ;  /* 0x0000002007057224 */ /* 0x008fc400078e0214 */
[----:B------:R-:W-:Y:S02]  /*a2e0*/  IMAD R10, R10, R33, R25 ;  /* 0x000000210a0a7224 */ /* 0x000fe400078e0219 */
[----:B------:R-:W-:Y:S02]  /*a2f0*/  IMAD R5, R5, R22, R18 ;  /* 0x0000001605057224 */ /* 0x000fe400078e0212 */
[----:B------:R-:W-:-:S03]  /*a300*/  IMAD.MOV.U32 R8, RZ, RZ, 0x1 ;  /* 0x00000001ff087424 */ /* 0x000fc600078e00ff */
[----:B------:R-:W-:Y:S02]  /*a310*/  SEL R7, R5, R10, !P3 ;  /* 0x0000000a05077207 */ /* 0x000fe40005800000 */
[----:B------:R-:W-:Y:S01]  /*a320*/  SEL R10, R10, R5, !P3 ;  /* 0x000000050a0a7207 */ /* 0x000fe20005800000 */
[----:B------:R-:W-:-:S07]  /*a330*/  IMAD.MOV.U32 R5, RZ, RZ, R19 ;  /* 0x000000ffff057224 */ /* 0x000fce00078e0013 */
.L_x_248:
[----:B------:R-:W-:-:S13]  /*a340*/  LOP3.LUT P0, RZ, R8, 0xff, RZ, 0xc0, !PT ;  /* 0x000000ff08ff7812 */ /* 0x000fda000780c0ff */
[----:B------:R-:W-:Y:S05]  /*a350*/  @P0 BRA `(.L_x_251) ;  /* 0xffffff6c000c0947 */ /* 0x000fea000383ffff */
[----:B------:R-:W-:Y:S05]  /*a360*/  EXIT ;  /* 0x000000000000794d */ /* 0x000fea0003800000 */
.L_x_3:
[----:B0-----:R-:W-:Y:S01]  /*a370*/  ULDC.64 UR4, c[0x0][0x750] ;  /* 0x0001d40000047ab9 */ /* 0x001fe20000000a00 */
        /* <DEDUP_REMOVED lines=16> */
[----:B0-----:R-:W-:-:S04]  /*a480*/  IADD3 R15, P0, R2, R7, RZ ;  /* 0x00000007020f7210 */ /* 0x001fc80007f1e0ff */
[----:B------:R-:W-:-:S05]  /*a490*/  IADD3.X R19, RZ, R3, RZ, P0, !PT ;  /* 0x00000003ff137210 */ /* 0x000fca00007fe4ff */
[----:B------:R-:W-:-:S04]  /*a4a0*/  IMAD.WIDE.U32 R6, R19, R16, RZ ;  /* 0x0000001013067225 */ /* 0x000fc800078e00ff */
[----:B------:R-:W-:-:S04]  /*a4b0*/  IMAD.WIDE.U32 R12, P0, R15, R17, R6 ;  /* 0x000000110f0c7225 */ /* 0x000fc80007800006 */
[----:B------:R-:W-:-:S04]  /*a4c0*/  IMAD.WIDE.U32 R6, R15, R16, RZ ;  /* 0x000000100f067225 */ /* 0x000fc800078e00ff */
[----:B------:R-:W-:Y:S01]  /*a4d0*/  IMAD.X R15, RZ, RZ, RZ, P0 ;  /* 0x000000ffff0f7224 */ /* 0x000fe200000e06ff */
[----:B------:R-:W-:Y:S01]  /*a4e0*/  IADD3 RZ, P0, R7, R12, RZ ;  /* 0x0000000c07ff7210 */ /* 0x000fe20007f1e0ff */
[----:B------:R-:W-:-:S04]  /*a4f0*/  IMAD.MOV.U32 R14, RZ, RZ, R13 ;  /* 0x000000ffff0e7224 */ /* 0x000fc800078e000d */
[----:B------:R-:W-:-:S08]  /*a500*/  IMAD.WIDE.U32.X R14, R19, R17, R14, P0 ;  /* 0x00000011130e7225 */ /* 0x000fd000000e040e */
.L_x_253:
        /* <DEDUP_REMOVED lines=13> */
[----:B------:R-:W3:Y:S02]  /*a5e0*/  F2I.U32.TRUNC.NTZ R14, R14 ;  /* 0x0000000e000e7305 */ /* 0x000ee4000020f000 */
[----:B------:R-:W-:-:S04]  /*a5f0*/  IMAD R9, R9, R21, R10 ;  /* 0x0000001509097224 */ /* 0x000fc800078e020a */
[----:B------:R-:W-:Y:S01]  /*a600*/  IMAD.IADD R7, R7, 0x1, R9 ;  /* 0x0000000107077824 */ /* 0x000fe200078e0209 */
[----:B------:R-:W4:Y:S01]  /*a610*/  LDC R20, c[0x0][0x708] ;  /* 0x0001c200ff147b82 */ /* 0x000f220000000800 */
[----:B------:R-:W-:Y:S02]  /*a620*/  I2FP.F32.U32 R9, R11 ;  /* 0x0000000b00097245 */ /* 0x000fe40000201000 */
[----:B0-----:R-:W-:-:S03]  /*a630*/  ISETP.NE.U32.AND P0, PT, R24, RZ, PT ;  /* 0x000000ff1800720c */ /* 0x001fc60003f05070 */
[----:B------:R-:W-:Y:S01]  /*a640*/  FMUL R9, R9, UR4 ;  /* 0x0000000409097c20 */ /* 0x000fe20008400000 */
[----:B------:R-:W-:Y:S01]  /*a650*/  ISETP.NE.AND.EX P0, PT, R25, RZ, PT, P0 ;  /* 0x000000ff1900720c */ /* 0x000fe20003f05300 */
[----:B------:R-:W0:Y:S01]  /*a660*/  LDC R13, c[0x0][0x758] ;  /* 0x0001d600ff0d7b82 */ /* 0x000e220000000800 */
[-CC-:B-1----:R-:W-:Y:S01]  /*a670*/  SHF.R.U64 R10, R6, R12.reuse, R7.reuse ;  /* 0x0000000c060a7219 */ /* 0x182fe20000001207 */
[----:B---3--:R-:W-:Y:S01]  /*a680*/  IMAD.MOV R6, RZ, RZ, -R14 ;  /* 0x000000ffff067224 */ /* 0x008fe200078e0a0e */
[----:B------:R-:W-:Y:S01]  /*a690*/  SHF.R.U32.HI R7, RZ, R12, R7 ;  /* 0x0000000cff077219 */ /* 0x000fe20000011607 */
[----:B------:R1:W3:Y:S01]  /*a6a0*/  F2I.U32.TRUNC.NTZ R14, R9 ;  /* 0x00000009000e7305 */ /* 0x0002e2000020f000 */
[----:B------:R-:W-:-:S03]  /*a6b0*/  IMAD.MOV.U32 R12, RZ, RZ, -0x1 ;  /* 0xffffffffff0c7424 */ /* 0x000fc600078e00ff */
[----:B------:R-:W1:Y:S01]  /*a6c0*/  LDC R18, c[0x0][0x148] ;  /* 0x00005200ff127b82 */ /* 0x000e620000000800 */
[----:B--2---:R-:W-:Y:S02]  /*a6d0*/  IMAD R22, R15, R6, R8 ;  /* 0x000000060f167224 */ /* 0x004fe400078e0208 */
[----:B------:R-:W-:-:S05]  /*a6e0*/  IMAD.MOV.U32 R8, RZ, RZ, 0x1 ;  /* 0x00000001ff087424 */ /* 0x000fca00078e00ff */
[----:B------:R-:W2:Y:S01]  /*a6f0*/  LDC R21, c[0x0][0x700] ;  /* 0x0001c000ff157b82 */ /* 0x000ea20000000800 */
[-CC-:B----4-:R-:W-:Y:S02]  /*a700*/  SHF.R.U64 R17, R10, R20.reuse, R7.reuse ;  /* 0x000000140a117219 */ /* 0x190fe40000001207 */
[----:B------:R-:W-:-:S05]  /*a710*/  SHF.R.U32.HI R6, RZ, R20, R7 ;  /* 0x00000014ff067219 */ /* 0x000fca0000011607 */
[----:B------:R-:W4:Y:S01]  /*a720*/  LDC R23, c[0x0][0x748] ;  /* 0x0001d200ff177b82 */ /* 0x000f220000000800 */
[-CC-:B0-----:R-:W-:Y:S02]  /*a730*/  SHF.R.U64 R19, R17, R13.reuse, R6.reuse ;  /* 0x0000000d11137219 */ /* 0x181fe40000001206 */
[-C--:B------:R-:W-:Y:S02]  /*a740*/  SHF.L.U32 R12, R12, R13.reuse, RZ ;  /* 0x0000000d0c0c7219 */ /* 0x080fe400000006ff */
[-C--:B------:R-:W-:Y:S01]  /*a750*/  SHF.R.U32.HI R7, RZ, R13.reuse, R6 ;  /* 0x0000000dff077219 */ /* 0x080fe20000011606 */
[----:B------:R-:W-:Y:S01]  /*a760*/  IMAD.MOV.U32 R6, RZ, RZ, R19 ;  /* 0x000000ffff067224 */ /* 0x000fe200078e0013 */
[----:B------:R-:W-:Y:S01]  /*a770*/  SHF.L.U32 R20, R8, R13, RZ ;  /* 0x0000000d08147219 */ /* 0x000fe200000006ff */
[----:B------:R-:W0:Y:S01]  /*a780*/  LDC R26, c[0x0][0x738] ;  /* 0x0001ce00ff1a7b82 */ /* 0x000e220000000800 */
[----:B------:R-:W-:-:S07]  /*a790*/  LOP3.LUT R28, RZ, R12, RZ, 0x33, !PT ;  /* 0x0000000cff1c7212 */ /* 0x000fce00078e33ff */
[----:B------:R-:W0:Y:S01]  /*a7a0*/  LDC R27, c[0x0][0x710] ;  /* 0x0001c400ff1b7b82 */ /* 0x000e220000000800 */
[----:B-1-3--:R-:W-:Y:S05]  /*a7b0*/  @!P0 BRA `(.L_x_254) ;  /* 0x0000000000288947 */ /* 0x00afea0003800000 */
[----:B------:R-:W1:Y:S02]  /*a7c0*/  LDC R6, c[0x0][0x74c] ;  /* 0x0001d300ff067b82 */ /* 0x000e640000000800 */
[----:B-1----:R-:W-:-:S05]  /*a7d0*/  IADD3 R13, P0, R19, R6, RZ ;  /* 0x00000006130d7210 */ /* 0x002fca0007f1e0ff */
        /* <DEDUP_REMOVED lines=8> */
.L_x_254:
[----:B----4-:R-:W-:Y:S01]  /*a860*/  SHF.R.U64 R7, R6, R23, R7 ;  /* 0x0000001706077219 */ /* 0x010fe20000001207 */
[----:B--2---:R-:W-:Y:S01]  /*a870*/  VIADD R9, R21, 0xffffffff ;  /* 0xffffffff15097836 */ /* 0x004fe20000000000 */
[----:B------:R-:W-:Y:S01]  /*a880*/  LOP3.LUT R6, R17, R28, RZ, 0xc0, !PT ;  /* 0x0000001c11067212 */ /* 0x000fe200078ec0ff */
[----:B------:R-:W-:Y:S02]  /*a890*/  IMAD.MOV R14, RZ, RZ, -R14 ;  /* 0x000000ffff0e7224 */ /* 0x000fe400078e0a0e */
[----:B------:R-:W-:Y:S01]  /*a8a0*/  IMAD.MOV R8, RZ, RZ, -R7 ;  /* 0x000000ffff087224 */ /* 0x000fe200078e0a07 */
[----:B------:R-:W-:Y:S01]  /*a8b0*/  LOP3.LUT R9, R10, R9, RZ, 0xc0, !PT ;  /* 0x000000090a097212 */ /* 0x000fe200078ec0ff */
[----:B------:R-:W-:Y:S02]  /*a8c0*/  IMAD R7, R20, R7, R6 ;  /* 0x0000000714077224 */ /* 0x000fe400078e0206 */
[----:B------:R-:W-:Y:S02]  /*a8d0*/  @P3 IMAD R22, R18, R14, R11 ;  /* 0x0000000e12163224 */ /* 0x000fe400078e020b */
[----:B0-----:R-:W-:-:S02]  /*a8e0*/  IMAD R6, R8, R26, R19 ;  /* 0x0000001a08067224 */ /* 0x001fc400078e0213 */
[----:B------:R-:W-:Y:S02]  /*a8f0*/  IMAD R7, R7, R27, R22 ;  /* 0x0000001b07077224 */ /* 0x000fe400078e0216 */
[----:B------:R-:W-:Y:S02]  /*a900*/  IMAD.MOV.U32 R10, RZ, RZ, 0x1 ;  /* 0x00000001ff0a7424 */ /* 0x000fe400078e00ff */
[----:B------:R-:W-:-:S03]  /*a910*/  IMAD R8, R6, R21, R9 ;  /* 0x0000001506087224 */ /* 0x000fc600078e0209 */
[----:B------:R-:W-:Y:S01]  /*a920*/  PRMT R6, R10, 0x7610, R6 ;  /* 0x000076100a067816 */ /* 0x000fe20000000006 */
[----:B------:R-:W-:Y:S01]  /*a930*/  IMAD.MOV.U32 R10, RZ, RZ, R16 ;  /* 0x000000ffff0a7224 */ /* 0x000fe200078e0010 */
[----:B------:R-:W-:Y:S02]  /*a940*/  SEL R14, R8, R7, !P3 ;  /* 0x00000007080e7207 */ /* 0x000fe40005800000 */
[----:B------:R-:W-:-:S07]  /*a950*/  SEL R7, R7, R8, !P3 ;  /* 0x0000000807077207 */ /* 0x000fce0005800000 */
.L_x_252:
[----:B------:R-:W-:-:S08]  /*a960*/  NOP ;  /* 0x0000000000007918 */ /* 0x000fd00000000000 */
[----:B------:R-:W0:-:S00]  /*a970*/  USETMAXREG.DEALLOC.CTAPOOL 0x28 ;  /* 0x00000028000079c8 */ /* 0x000e0000080e0500 */
[----:B0-----:R-:W-:-:S13]  /*a980*/  ISETP.NE.AND P0, PT, R5, RZ, PT ;  /* 0x000000ff0500720c */ /* 0x001fda0003f05270 */
[----:B------:R-:W-:Y:S05]  /*a990*/  @P0 EXIT ;  /* 0x000000000000094d */ /* 0x000fea0003800000 */
[----:B------:R-:W-:Y:S01]  /*a9a0*/  LOP3.LUT P0, RZ, R6, 0xff, RZ, 0xc0, !PT ;  /* 0x000000ff06ff7812 */ /* 0x000fe2000780c0ff */
[----:B------:R-:W-:Y:S02]  /*a9b0*/  IMAD.MOV.U32 R5, RZ, RZ, 0x1 ;  /* 0x00000001ff057424 */ /* 0x000fe400078e00ff */
[----:B------:R-:W-:-:S10]  /*a9c0*/  IMAD.MOV.U32 R13, RZ, RZ, RZ ;  /* 0x000000ffff0d7224 */ /* 0x000fd400078e00ff */
[----:B------:R-:W-:Y:S05]  /*a9d0*/  @!P0 BRA `(.L_x_255) ;  /* 0x0000000c00608947 */ /* 0x000fea0003800000 */
[----:B------:R-:W0:Y:S01]  /*a9e0*/  LDC R5, c[0x0][0x28c] ;  /* 0x0000a300ff057b82 */ /* 0x000e220000000800 */
[----:B------:R-:W-:Y:S01]  /*a9f0*/  ULDC UR5, c[0x0][0x758] ;  /* 0x0001d60000057ab9 */ /* 0x000fe20000000800 */
[----:B------:R-:W-:Y:S01]  /*aa00*/  UMOV UR7, 0xffffffff ;  /* 0xffffffff00077882 */ /* 0x000fe20000000000 */
[----:B------:R-:W-:Y:S01]  /*aa10*/  ULDC UR6, c[0x0][0xc] ;  /* 0x0000030000067ab9 */ /* 0x000fe20000000800 */
[----:B------:R-:W-:Y:S01]  /*aa20*/  USHF.L.U32 UR9, UR7, UR5, URZ ;  /* 0x0000000507097299 */ /* 0x000fe2000800063f */
[C---:B------:R-:W-:Y:S01]  /*aa30*/  LOP3.LUT P2, RZ, R0.reuse, 0x7f, RZ, 0xc0, !PT ;  /* 0x0000007f00ff7812 */ /* 0x040fe2000784c0ff */
[----:B------:R-:W-:Y:S01]  /*aa40*/  UMOV UR8, 0x1 ;  /* 0x0000000100087882 */ /* 0x000fe20000000000 */
[----:B------:R-:W-:Y:S01]  /*aa50*/  ULDC UR7, c[0x0][0x10] ;  /* 0x0000040000077ab9 */ /* 0x000fe20000000800 */
[----:B------:R-:W-:Y:S01]  /*aa60*/  LOP3.LUT P0, RZ, R0, 0x1f, RZ, 0xc0, !PT ;  /* 0x0000001f00ff7812 */ /* 0x000fe2000780c0ff */
[----:B------:R-:W-:Y:S01]  /*aa70*/  UIMAD.WIDE.U32 UR6, UR6, UR7, URZ ;  /* 0x00000007060672a5 */ /* 0x000fe2000f8e003f */
[----:B------:R-:W-:Y:S01]  /*aa80*/  BSSY B0, `(.L_x_255) ;  /* 0x00000cd000007945 */ /* 0x000fe20003800000 */
[----:B------:R-:W-:Y:S01]  /*aa90*/  USHF.L.U32 UR5, UR8, UR5, URZ ;  /* 0x0000000508057299 */ /* 0x000fe2000800063f */
[----:B------:R-:W-:Y:S01]  /*aaa0*/  IMAD.MOV.U32 R15, RZ, RZ, 0x1 ;  /* 0x00000001ff0f7424 */ /* 0x000fe200078e00ff */
[----:B------:R-:W-:Y:S01]  /*aab0*/  LOP3.LUT R16, R4, 0x2, RZ, 0xfc, !PT ;  /* 0x0000000204107812 */ /* 0x000fe200078efcff */
[----:B------:R-:W-:Y:S01]  /*aac0*/  ULDC UR8, c[0x0][0x14] ;  /* 0x0000050000087ab9 */ /* 0x000fe20000000800 */
[----:B------:R-:W-:Y:S01]  /*aad0*/  PLOP3.LUT P0, PT, P0, P2, PT, 0x8a, 0x0 ;  /* 0x000000000000781c */ /* 0x000fe20000705172 */
[----:B------:R-:W-:Y:S01]  /*aae0*/  UIMAD.WIDE.U32 UR30, UR6, UR8, URZ ;  /* 0x00000008061e72a5 */ /* 0x000fe2000f8e003f */
[----:B------:R-:W-:Y:S01]  /*aaf0*/  IMAD.MOV.U32 R13, RZ, RZ, RZ ;  /* 0x000000ffff0d7224 */ /* 0x000fe200078e00ff */
[----:B------:R-:W-:Y:S01]  /*ab00*/  UIMAD UR21, UR7, UR8, URZ ;  /* 0x00000008071572a4 */ /* 0x000fe2000f8e023f */
[----:B------:R-:W-:Y:S01]  /*ab10*/  ULDC UR4, c[0x0][0x700] ;  /* 0x0001c00000047ab9 */ /* 0x000fe20000000800 */
[----:B------:R-:W-:-:S02]  /*ab20*/  ULOP3.LUT UR29, URZ, UR9, URZ, 0x33, !UPT ;  /* 0x000000093f1d7292 */ /* 0x000fc4000f8e333f */
[----:B------:R-:W-:Y:S01]  /*ab30*/  UIADD3 UR4, UR4, -0x1, URZ ;  /* 0xffffffff04047890 */ /* 0x000fe2000fffe03f */
[----:B0-----:R-:W-:Y:S01]  /*ab40*/  VIADD R5, R5, 0x7f ;  /* 0x0000007f05057836 */ /* 0x001fe20000000000 */
[----:B------:R-:W-:Y:S01]  /*ab50*/  UIADD3 UR21, UR31, UR21, URZ ;  /* 0x000000151f157290 */ /* 0x000fe2000fffe03f */
[----:B------:R-:W-:-:S03]  /*ab60*/  ULDC.64 UR32, c[0x0][0x198] ;  /* 0x0000660000207ab9 */ /* 0x000fc60000000a00 */
[----:B------:R-:W-:-:S04]  /*ab70*/  SHF.R.S32.HI R6, RZ, 0x1f, R5 ;  /* 0x0000001fff067819 */ /* 0x000fc80000011405 */
[----:B------:R-:W-:Y:S01]  /*ab80*/  LEA.HI R6, R6, R5, RZ, 0x7 ;  /* 0x0000000506067211 */ /* 0x000fe200078f38ff */
[----:B------:R-:W-:-:S03]  /*ab90*/  IMAD.MOV.U32 R5, RZ, RZ, 0x1 ;  /* 0x00000001ff057424 */ /* 0x000fc600078e00ff */
[----:B------:R-:W-:-:S05]  /*aba0*/  SHF.R.S32.HI R12, RZ, 0x7, R6 ;  /* 0x00000007ff0c7819 */ /* 0x000fca0000011406 */
[----:B------:R-:W-:-:S07]  /*abb0*/  VIADD R0, R12, 0x1 ;  /* 0x000000010c007836 */ /* 0x000fce0000000000 */
.L_x_267:
[----:B------:R-:W-:-:S03]  /*abc0*/  UMOV UR6, 0xffffffff ;  /* 0xffffffff00067882 */ /* 0x000fc60000000000 */
[----:B------:R-:W-:Y:S05]  /*abd0*/  BRA.DIV UR6, `(.L_x_256) ;  /* 0x0000001206007947 */ /* 0x000fea000b800000 */
[----:B------:R-:W-:-:S13]  /*abe0*/  ELECT P1, URZ, PT ;  /* 0x00000000003f782f */ /* 0x000fda0003820000 */
.L_x_280:
[----:B------:R-:W0:Y:S01]  /*abf0*/  LDC R6, c[0x0][0x28c] ;  /* 0x0000a300ff067b82 */ /* 0x000e220000000800 */
[----:B------:R-:W-:Y:S01]  /*ac00*/  BSSY B1, `(.L_x_257) ;  /* 0x0000044000017945 */ /* 0x000fe20003800000 */
[----:B0-----:R-:W-:-:S13]  /*ac10*/  ISETP.LT.OR P1, PT, R6, 0x1, !P1 ;  /* 0x000000010600780c */ /* 0x001fda0004f21670 */
[----:B------:R-:W-:Y:S05]  /*ac20*/  @P1 BRA `(.L_x_258) ;  /* 0x0000000400041947 */ /* 0x000fea0003800000 */
[C---:B------:R-:W-:Y:S01]  /*ac30*/  SHF.L.U32 R23, R7.reuse, 0x2, RZ ;  /* 0x0000000207177819 */ /* 0x040fe200000006ff */
[----:B------:R-:W-:Y:S01]  /*ac40*/  IMAD.SHL.U32 R18, R7, 0x100, RZ ;  /* 0x0000010007127824 */ /* 0x000fe200078e00ff */
[----:B------:R-:W-:Y:S01]  /*ac50*/  CS2R R20, SRZ ;  /* 0x0000000000147805 */ /* 0x000fe2000001ff00 */
[----:B------:R-:W-:Y:S02]  /*ac60*/  IMAD.SHL.U32 R17, R14, 0x80, RZ ;  /* 0x000000800e117824 */ /* 0x000fe400078e00ff */
[----:B------:R-:W-:Y:S02]  /*ac70*/  IMAD.MOV.U32 R6, RZ, RZ, R0 ;  /* 0x000000ffff067224 */ /* 0x000fe400078e0000 */
[----:B------:R-:W-:Y:S02]  /*ac80*/  IMAD.MOV.U32 R7, RZ, RZ, R5 ;  /* 0x000000ffff077224 */ /* 0x000fe400078e0005 */
[----:B------:R-:W-:Y:S02]  /*ac90*/  IMAD.MOV.U32 R8, RZ, RZ, R13 ;  /* 0x000000ffff087224 */ /* 0x000fe400078e000d */
[----:B------:R-:W-:-:S07]  /*aca0*/  IMAD.MOV.U32 R22, RZ, RZ, RZ ;  /* 0x000000ffff167224 */ /* 0x000fce00078e00ff */
.L_x_262:
[----:B------:R-:W0:Y:S01]  /*acb0*/  S2R R14, SR_CgaCtaId ;  /* 0x00000000000e7919 */ /* 0x000e220000008800 */
[----:B------:R-:W-:Y:S01]  /*acc0*/  MOV R9, 0x400 ;  /* 0x0000040000097802 */ /* 0x000fe20000000f00 */
[----:B------:R-:W1:Y:S03]  /*acd0*/  @!P2 LDC R11, c[0x0][0x640] ;  /* 0x00019000ff0bab82 */ /* 0x000e660000000800 */
[----:B0-----:R-:W-:Y:S02]  /*ace0*/  LEA R19, R14, R9, 0x18 ;  /* 0x000000090e137211 */ /* 0x001fe400078ec0ff */
[----:B------:R-:W-:-:S03]  /*acf0*/  SHF.L.U32 R9, R7, 0x1f, RZ ;  /* 0x0000001f07097819 */ /* 0x000fc600000006ff */
[----:B------:R-:W-:-:S04]  /*ad00*/  IMAD R14, R8, 0x8, R19 ;  /* 0x00000008080e7824 */ /* 0x000fc800078e0213 */
[----:B------:R-:W0:Y:S02]  /*ad10*/  SYNCS.PHASECHK.TRANS64.TRYWAIT P1, [R14+URZ+0x30], R9 ;  /* 0x000030090e0075a7 */ /* 0x000e24000802017f */
[----:B01----:R-:W-:Y:S05]  /*ad20*/  @!P1 BRA `(.L_x_259) ;  /* 0x0000000c00cc9947 */ /* 0x003fea0003800000 */
.L_x_281:
[----:B0-----:R-:W-:Y:S01]  /*ad30*/  PRMT R9, R16, 0x9910, RZ ;  /* 0x0000991010097816 */ /* 0x001fe200000000ff */
[----:B------:R0:W-:Y:S03]  /*ad40*/  @!P2 SYNCS.ARRIVE.TRANS64 RZ, [R14+URZ], R11 ;  /* 0x0000000b0effa9a7 */ /* 0x0001e6000800003f */
[----:B------:R-:W-:-:S13]  /*ad50*/  ISETP.NE.AND P1, PT, R9, 0x2, PT ;  /* 0x000000020900780c */ /* 0x000fda0003f25270 */
[----:B0-----:R-:W-:Y:S05]  /*ad60*/  @P1 BRA `(.L_x_260) ;  /* 0x0000000000041947 */ /* 0x001fea0003800000 */
[----:B------:R-:W-:Y:S01]  /*ad70*/  BPT.TRAP 0x1 ;  /* 0x000000040000795c */ /* 0x000fe20000300000 */
.L_x_260:
[----:B------:R-:W-:Y:S05]  /*ad80*/  @P0 BRA `(.L_x_261) ;  /* 0x0000000000040947 */ /* 0x000fea0003800000 */
[----:B------:R-:W-:Y:S01]  /*ad90*/  BPT.TRAP 0x1 ;  /* 0x000000040000795c */ /* 0x000fe20000300000 */
.L_x_261:
[--C-:B------:R-:W-:Y:S01]  /*ada0*/  IMAD R9, R8, 0x4000, R19.reuse ;  /* 0x0000400008097824 */ /* 0x100fe200078e0213 */
[----:B------:R-:W-:Y:S01]  /*adb0*/  R2UR UR25, R14 ;  /* 0x000000000e1972ca */ /* 0x000fe200000e0000 */
[----:B------:R-:W-:Y:S01]  /*adc0*/  IMAD R19, R8, 0x1000, R19 ;  /* 0x0000100008137824 */ /* 0x000fe200078e0213 */
[----:B------:R-:W-:Y:S01]  /*add0*/  R2UR UR28, R10 ;  /* 0x000000000a1c72ca */ /* 0x000fe200000e0000 */
[----:B------:R-:W-:Y:S01]  /*ade0*/  VIADD R6, R6, 0xffffffff ;  /* 0xffffffff06067836 */ /* 0x000fe20000000000 */
[----:B------:R-:W-:Y:S01]  /*adf0*/  R2UR UR16, R9 ;  /* 0x00000000091072ca */ /* 0x000fe200000e0000 */
[----:B------:R-:W-:Y:S01]  /*ae00*/  UIADD3 UR6, UP0, UR32, 0xf0, URZ ;  /* 0x000000f020067890 */ /* 0x000fe2000ff1e03f */
[----:B------:R-:W-:Y:S01]  /*ae10*/  R2UR UR8, R19 ;  /* 0x00000000130872ca */ /* 0x000fe200000e0000 */
[----:B------:R-:W-:Y:S01]  /*ae20*/  UIADD3 UR14, UP1, UR32, 0x1f0, URZ ;  /* 0x000001f0200e7890 */ /* 0x000fe2000ff3e03f */
[----:B------:R-:W-:Y:S01]  /*ae30*/  R2UR UR26, R21 ;  /* 0x00000000151a72ca */ /* 0x000fe200000e0000 */
[----:B------:R-:W-:Y:S01]  /*ae40*/  UIADD3 UR34, UP2, UR32, 0x2f0, URZ ;  /* 0x000002f020227890 */ /* 0x000fe2000ff5e03f */
[----:B------:R-:W-:Y:S01]  /*ae50*/  R2UR UR27, R18 ;  /* 0x00000000121b72ca */ /* 0x000fe200000e0000 */
[----:B------:R-:W-:Y:S01]  /*ae60*/  UIADD3.X UR7, URZ, UR33, URZ, UP0, !UPT ;  /* 0x000000213f077290 */ /* 0x000fe200087fe43f */
[----:B------:R-:W-:Y:S01]  /*ae70*/  R2UR UR11, R23 ;  /* 0x00000000170b72ca */ /* 0x000fe200000e0000 */
[----:B------:R-:W-:Y:S01]  /*ae80*/  UIADD3.X UR15, URZ, UR33, URZ, UP1, !UPT ;  /* 0x000000213f0f7290 */ /* 0x000fe20008ffe43f */
[----:B------:R-:W-:Y:S01]  /*ae90*/  R2UR UR12, R22 ;  /* 0x00000000160c72ca */ /* 0x000fe200000e0000 */
[----:B------:R-:W-:Y:S01]  /*aea0*/  VIADD R8, R8, 0x1 ;  /* 0x0000000108087836 */ /* 0x000fe20000000000 */
[----:B------:R-:W-:Y:S01]  /*aeb0*/  R2UR UR18, R20 ;  /* 0x00000000141272ca */ /* 0x000fe200000e0000 */
[----:B------:R-:W-:Y:S01]  /*aec0*/  UIADD3 UR24, UR16, 0x180, URZ ;  /* 0x0000018010187890 */ /* 0x000fe2000fffe03f */
[----:B------:R-:W-:Y:S01]  /*aed0*/  R2UR UR19, R17 ;  /* 0x00000000111372ca */ /* 0x000fe200000e0000 */
[----:B------:R-:W-:Y:S01]  /*aee0*/  UIADD3 UR8, UR8, 0x30180, URZ ;  /* 0x0003018008087890 */ /* 0x000fe2000fffe03f */
[----:B------:R-:W-:Y:S01]  /*aef0*/  ISETP.GT.AND P4, PT, R6, 0x1, PT ;  /* 0x000000010600780c */ /* 0x000fe20003f84270 */
[----:B------:R-:W-:Y:S01]  /*af00*/  UIADD3.X UR35, URZ, UR33, URZ, UP2, !UPT ;  /* 0x000000213f237290 */ /* 0x000fe200097fe43f */
[----:B------:R-:W-:Y:S01]  /*af10*/  ISETP.NE.AND P1, PT, R8, 0x6, PT ;  /* 0x000000060800780c */ /* 0x000fe20003f25270 */
[----:B------:R-:W-:Y:S01]  /*af20*/  UIADD3 UR16, UR16, 0x18180, URZ ;  /* 0x0001818010107890 */ /* 0x000fe2000fffe03f */
[----:B------:R-:W-:Y:S01]  /*af30*/  VIADD R22, R22, 0x1 ;  /* 0x0000000116167836 */ /* 0x000fe20000000000 */
[----:B------:R-:W-:Y:S01]  /*af40*/  UMOV UR22, 0x0 ;  /* 0x0000000000167882 */ /* 0x000fe20000000000 */
[----:B------:R-:W-:Y:S01]  /*af50*/  UMOV UR23, 0x10000000 ;  /* 0x1000000000177882 */ /* 0x000fe20000000000 */
[----:B------:R-:W-:Y:S01]  /*af60*/  UMOV UR10, URZ ;  /* 0x0000003f000a7c82 */ /* 0x000fe20008000000 */
[----:B------:R-:W-:Y:S01]  /*af70*/  UMOV UR9, UR25 ;  /* 0x0000001900097c82 */ /* 0x000fe20008000000 */
[----:B------:R-:W-:Y:S01]  /*af80*/  UMOV UR13, UR28 ;  /* 0x0000001c000d7c82 */ /* 0x000fe20008000000 */
[----:B------:R0:W-:Y:S01]  /*af90*/  UTMALDG.3D [UR24], [UR6], desc[UR22] ;  /* 0x00001618060075b4 */ /* 0x0001e20008011000 */
[----:B------:R-:W-:Y:S01]  /*afa0*/  UMOV UR17, UR25 ;  /* 0x0000001900117c82 */ /* 0x000fe20008000000 */
[----:B------:R-:W-:Y:S01]  /*afb0*/  UMOV UR20, UR28 ;  /* 0x0000001c00147c82 */ /* 0x000fe20008000000 */
[----:B------:R-:W-:Y:S01]  /*afc0*/  SEL R14, RZ, 0x1, P1 ;  /* 0x00000001ff0e7807 */ /* 0x000fe20000800000 */
[----:B------:R-:W-:Y:S01]  /*afd0*/  VIADD R21, R21, 0x40 ;  /* 0x0000004015157836 */ /* 0x000fe20000000000 */
[----:B------:R-:W-:Y:S01]  /*afe0*/  SEL R8, R8, RZ, P1 ;  /* 0x000000ff08087207 */ /* 0x000fe20000800000 */
[----:B------:R-:W-:Y:S01]  /*aff0*/  VIADD R20, R20, 0x80 ;  /* 0x0000008014147836 */ /* 0x000fe20000000000 */
[----:B------:R-:W-:Y:S01]  /*b000*/  LOP3.LUT R7, R7, R14, RZ, 0x3c, !PT ;  /* 0x0000000e07077212 */ /* 0x000fe200078e3cff */
[----:B------:R0:W-:Y:S01]  /*b010*/  UTMALDG.4D [UR8], [UR14], desc[UR22] ;  /* 0x000016080e0075b4 */ /* 0x0001e20008019000 */
[----:B------:R0:W-:Y:S02]  /*b020*/  UTMALDG.3D [UR16], [UR34], desc[UR22] ;  /* 0x00001610220075b4 */ /* 0x0001e40008011000 */
[----:B0-----:R-:W-:Y:S05]  /*b030*/  @P4 BRA `(.L_x_262) ;  /* 0xfffffffc001c4947 */ /* 0x001fea000383ffff */
.L_x_258:
[----:B------:R-:W-:Y:S05]  /*b040*/  BSYNC B1 ;  /* 0x0000000000017941 */ /* 0x000fea0003800000 */
.L_x_257:
[----:B------:R-:W-:Y:S01]  /*b050*/  LOP3.LUT P4, RZ, R15, 0xff, RZ, 0xc0, !PT ;  /* 0x000000ff0fff7812 */ /* 0x000fe2000788c0ff */
[----:B------:R-:W-:Y:S01]  /*b060*/  IMAD.IADD R13, R12, 0x1, R13 ;  /* 0x000000010c0d7824 */ /* 0x000fe200078e020d */
[----:B------:R-:W-:Y:S01]  /*b070*/  IADD3 R2, P5, R2, UR30, RZ ;  /* 0x0000001e02027c10 */ /* 0x000fe2000ffbe0ff */
[----:B------:R-:W-:Y:S01]  /*b080*/  ULDC.64 UR6, c[0x0][0x750] ;  /* 0x0001d40000067ab9 */ /* 0x000fe20000000a00 */
[----:B------:R-:W-:Y:S01]  /*b090*/  BSSY B1, `(.L_x_263) ;  /* 0x0000069000017945 */ /* 0x000fe20003800000 */
[----:B------:R-:W-:Y:S01]  /*b0a0*/  IMAD.MOV.U32 R14, RZ, RZ, -0x1 ;  /* 0xffffffffff0e7424 */ /* 0x000fe200078e00ff */
[----:B------:R-:W-:Y:S01]  /*b0b0*/  ISETP.GT.U32.AND P1, PT, R13, 0x5, PT ;  /* 0x000000050d00780c */ /* 0x000fe20003f24070 */
[----:B------:R-:W-:Y:S01]  /*b0c0*/  IMAD.MOV.U32 R10, RZ, RZ, -0x1 ;  /* 0xffffffffff0a7424 */ /* 0x000fe200078e00ff */
[----:B------:R-:W-:Y:S02]  /*b0d0*/  IADD3.X R3, R3, UR21, RZ, P5, !PT ;  /* 0x0000001503037c10 */ /* 0x000fe4000affe4ff */
[----:B------:R-:W-:-:S02]  /*b0e0*/  ISETP.LT.U32.AND P1, PT, R12, 0x6, P1 ;  /* 0x000000060c00780c */ /* 0x000fc40000f21070 */
[----:B------:R-:W-:Y:S01]  /*b0f0*/  PRMT R15, RZ, 0x7610, R15 ;  /* 0x00007610ff0f7816 */ /* 0x000fe2000000000f */
[----:B------:R-:W0:Y:S01]  /*b100*/  @P4 S2R R7, SR_CgaCtaId ;  /* 0x0000000000074919 */ /* 0x000e220000008800 */
[----:B------:R-:W-:-:S04]  /*b110*/  @P4 MOV R6, 0x400 ;  /* 0x0000040000064802 */ /* 0x000fc80000000f00 */
[----:B0-----:R-:W-:Y:S01]  /*b120*/  @P4 LEA R8, R7, R6, 0x18 ;  /* 0x0000000607084211 */ /* 0x001fe200078ec0ff */
[----:B------:R-:W-:Y:S01]  /*b130*/  IMAD.WIDE.U32 R6, R13, -0x55555555, RZ ;  /* 0xaaaaaaab0d067825 */ /* 0x000fe200078e00ff */
[----:B------:R-:W-:Y:S02]  /*b140*/  SEL R6, RZ, 0x1, !P1 ;  /* 0x00000001ff067807 */ /* 0x000fe40004800000 */
[----:B------:R-:W-:Y:S01]  /*b150*/  ISETP.GE.U32.AND P1, PT, R2, UR6, PT ;  /* 0x0000000602007c0c */ /* 0x000fe2000bf26070 */
[----:B------:R0:W-:Y:S01]  /*b160*/  @P4 SYNCS.ARRIVE.TRANS64.A1T0 RZ, [R8+URZ+0x78], RZ ;  /* 0x000078ff08ff49a7 */ /* 0x0001e2000810003f */
[----:B------:R-:W-:Y:S02]  /*b170*/  ISETP.GE.U32.AND P4, PT, R12, 0x6, PT ;  /* 0x000000060c00780c */ /* 0x000fe40003f86070 */
[----:B------:R-:W-:Y:S02]  /*b180*/  ISETP.GE.U32.AND.EX P1, PT, R3, UR7, PT, P1 ;  /* 0x0000000703007c0c */ /* 0x000fe4000bf26110 */
[----:B------:R-:W-:-:S02]  /*b190*/  LOP3.LUT R5, R5, R6, RZ, 0x3c, !PT ;  /* 0x0000000605057212 */ /* 0x000fc400078e3cff */
[----:B------:R-:W-:Y:S02]  /*b1a0*/  PRMT R6, RZ, 0x7610, R6 ;  /* 0x00007610ff067816 */ /* 0x000fe40000000006 */
[----:B0-----:R-:W-:Y:S01]  /*b1b0*/  SHF.R.U32.HI R8, RZ, 0x2, R7 ;  /* 0x00000002ff087819 */ /* 0x001fe20000011607 */
[----:B------:R-:W-:-:S04]  /*b1c0*/  IMAD.MOV.U32 R7, RZ, RZ, -0x1 ;  /* 0xffffffffff077424 */ /* 0x000fc800078e00ff */
[----:B------:R-:W-:Y:S01]  /*b1d0*/  IMAD R13, R8, -0x6, R13 ;  /* 0xfffffffa080d7824 */ /* 0x000fe200078e020d */
[----:B------:R-:W-:Y:S01]  /*b1e0*/  @P4 LOP3.LUT R5, R5, 0x1, R8, 0x78, !PT ;  /* 0x0000000105054812 */ /* 0x000fe200078e7808 */
[----:B------:R-:W-:Y:S06]  /*b1f0*/  @P1 BRA `(.L_x_264) ;  /* 0x0000000400481947 */ /* 0x000fec0003800000 */
[----:B------:R-:W-:Y:S01]  /*b200*/  ULDC.64 UR6, c[0x0][0x728] ;  /* 0x0001ca0000067ab9 */ /* 0x000fe20000000a00 */
[----:B------:R-:W0:Y:S01]  /*b210*/  S2R R17, SR_CTAID.X ;  /* 0x0000000000117919 */ /* 0x000e220000002500 */
[----:B------:R-:W-:Y:S01]  /*b220*/  ISETP.NE.U32.AND P1, PT, RZ, UR6, PT ;  /* 0x00000006ff007c0c */ /* 0x000fe2000bf25070 */
[----:B------:R-:W-:Y:S01]  /*b230*/  ULDC UR9, c[0x0][0x730] ;  /* 0x0001cc0000097ab9 */ /* 0x000fe20000000800 */
[----:B------:R-:W-:Y:S01]  /*b240*/  IMAD.MOV.U32 R6, RZ, RZ, R2 ;  /* 0x000000ffff067224 */ /* 0x000fe200078e0002 */
[----:B------:R-:W1:Y:S01]  /*b250*/  S2R R14, SR_CTAID.Y ;  /* 0x00000000000e7919 */ /* 0x000e620000002600 */
[----:B------:R-:W-:Y:S01]  /*b260*/  ISETP.NE.AND.EX P1, PT, RZ, UR7, PT, P1 ;  /* 0x00000007ff007c0c */ /* 0x000fe2000bf25310 */
[----:B------:R-:W-:-:S12]  /*b270*/  IMAD.MOV.U32 R7, RZ, RZ, R3 ;  /* 0x000000ffff077224 */ /* 0x000fd800078e0003 */
[----:B------:R-:W-:Y:S05]  /*b280*/  @!P1 BRA `(.L_x_265) ;  /* 0x0000000000289947 */ /* 0x000fea0003800000 */
[----:B------:R-:W-:Y:S02]  /*b290*/  ULDC UR8, c[0x0][0x734] ;  /* 0x0001cd0000087ab9 */ /* 0x000fe40000000800 */
[----:B------:R-:W-:-:S05]  /*b2a0*/  IADD3 R11, P1, R2, UR8, RZ ;  /* 0x00000008020b7c10 */ /* 0x000fca000ff3e0ff */
[----:B------:R-:W-:-:S04]  /*b2b0*/  IMAD.X R19, RZ, RZ, R3, P1 ;  /* 0x000000ffff137224 */ /* 0x000fc800008e0603 */
[----:B------:R-:W-:-:S04]  /*b2c0*/  IMAD.WIDE.U32 R8, R19, UR6, RZ ;  /* 0x0000000613087c25 */ /* 0x000fc8000f8e00ff */
[----:B------:R-:W-:-:S04]  /*b2d0*/  IMAD.WIDE.U32 R8, P1, R11, UR7, R8 ;  /* 0x000000070b087c25 */ /* 0x000fc8000f820008 */
[----:B------:R-:W-:-:S04]  /*b2e0*/  IMAD.WIDE.U32 R10, R11, UR6, RZ ;  /* 0x000000060b0a7c25 */ /* 0x000fc8000f8e00ff */
[----:B------:R-:W-:Y:S01]  /*b2f0*/  IMAD.X R7, RZ, RZ, RZ, P1 ;  /* 0x000000ffff077224 */ /* 0x000fe200008e06ff */
[----:B------:R-:W-:Y:S01]  /*b300*/  IADD3 RZ, P1, R11, R8, RZ ;  /* 0x000000080bff7210 */ /* 0x000fe20007f3e0ff */
[----:B------:R-:W-:-:S04]  /*b310*/  IMAD.MOV.U32 R6, RZ, RZ, R9 ;  /* 0x000000ffff067224 */ /* 0x000fc800078e0009 */
[----:B------:R-:W-:-:S08]  /*b320*/  IMAD.WIDE.U32.X R6, R19, UR7, R6, P1 ;  /* 0x0000000713067c25 */ /* 0x000fd000088e0406 */
.L_x_265:
[--C-:B------:R-:W-:Y:S01]  /*b330*/  SHF.R.U64 R10, R6, UR9, R7.reuse ;  /* 0x00000009060a7c19 */ /* 0x100fe20008001207 */
[----:B------:R-:W-:Y:S01]  /*b340*/  ULDC.64 UR6, c[0x0][0x720] ;  /* 0x0001c80000067ab9 */ /* 0x000fe20000000a00 */
[----:B------:R-:W-:Y:S01]  /*b350*/  SHF.R.U32.HI R6, RZ, UR9, R7 ;  /* 0x00000009ff067c19 */ /* 0x000fe20008011607 */
[----:B------:R-:W2:Y:S01]  /*b360*/  LDC R22, c[0x0][0x144] ;  /* 0x00005100ff167b82 */ /* 0x000ea20000000800 */
[----:B------:R-:W-:Y:S01]  /*b370*/  IADD3 R9, P1, RZ, -R10, RZ ;  /* 0x8000000aff097210 */ /* 0x000fe20007f3e0ff */
[----:B------:R-:W-:Y:S01]  /*b380*/  ULDC.64 UR10, c[0x0][0x740] ;  /* 0x0001d000000a7ab9 */ /* 0x000fe20000000a00 */
[----:B0-----:R-:W-:Y:S01]  /*b390*/  I2FP.F32.U32 R11, R17 ;  /* 0x00000011000b7245 */ /* 0x001fe20000201000 */
[----:B------:R-:W-:Y:S02]  /*b3a0*/  ULDC UR8, c[0x0][0x708] ;  /* 0x0001c20000087ab9 */ /* 0x000fe40000000800 */
[----:B------:R-:W-:Y:S01]  /*b3b0*/  IMAD.X R6, RZ, RZ, ~R6, P1 ;  /* 0x000000ffff067224 */ /* 0x000fe200008e0e06 */
[----:B------:R-:W-:Y:S01]  /*b3c0*/  ISETP.NE.U32.AND P1, PT, RZ, UR10, PT ;  /* 0x0000000aff007c0c */ /* 0x000fe2000bf25070 */
[----:B------:R-:W0:Y:S02]  /*b3d0*/  LDC R19, c[0x0][0x148] ;  /* 0x00005200ff137b82 */ /* 0x000e240000000800 */
[----:B------:R-:W-:Y:S01]  /*b3e0*/  IMAD R8, R6, UR6, RZ ;  /* 0x0000000606087c24 */ /* 0x000fe2000f8e02ff */
[----:B------:R-:W-:Y:S01]  /*b3f0*/  ISETP.NE.AND.EX P1, PT, RZ, UR11, PT, P1 ;  /* 0x0000000bff007c0c */ /* 0x000fe2000bf25310 */
[----:B------:R-:W-:Y:S01]  /*b400*/  IMAD.WIDE.U32 R6, R9, UR6, R2 ;  /* 0x0000000609067c25 */ /* 0x000fe2000f8e0002 */
[----:B------:R-:W-:-:S03]  /*b410*/  ULDC UR6, c[0x0][0x150] ;  /* 0x0000540000067ab9 */ /* 0x000fc60000000800 */
[----:B------:R-:W-:Y:S02]  /*b420*/  IMAD R9, R9, UR7, R8 ;  /* 0x0000000709097c24 */ /* 0x000fe4000f8e0208 */
[----:B------:R-:W-:Y:S01]  /*b430*/  FMUL R8, R11, UR6 ;  /* 0x000000060b087c20 */ /* 0x000fe20008400000 */
[----:B------:R-:W-:Y:S01]  /*b440*/  ULDC UR6, c[0x0][0x718] ;  /* 0x0001c60000067ab9 */ /* 0x000fe20000000800 */
[----:B------:R-:W-:Y:S01]  /*b450*/  ULDC UR7, c[0x0][0x154] ;  /* 0x0000550000077ab9 */ /* 0x000fe20000000800 */
[----:B------:R-:W-:-:S03]  /*b460*/  IMAD.IADD R7, R7, 0x1, R9 ;  /* 0x0000000107077824 */ /* 0x000fc600078e0209 */
[----:B------:R-:W3:Y:S02]  /*b470*/  F2I.U32.TRUNC.NTZ R8, R8 ;  /* 0x0000000800087305 */ /* 0x000ee4000020f000 */
[----:B------:R-:W-:Y:S02]  /*b480*/  SHF.R.U64 R11, R6, UR6, R7 ;  /* 0x00000006060b7c19 */ /* 0x000fe40008001207 */
[----:B-1----:R-:W-:-:S05]  /*b490*/  I2FP.F32.U32 R6, R14 ;  /* 0x0000000e00067245 */ /* 0x002fca0000201000 */
[----:B------:R-:W-:Y:S01]  /*b4a0*/  FMUL R21, R6, UR7 ;  /* 0x0000000706157c20 */ /* 0x000fe20008400000 */
[----:B------:R-:W-:Y:S01]  /*b4b0*/  SHF.R.U32.HI R6, RZ, UR6, R7 ;  /* 0x00000006ff067c19 */ /* 0x000fe20008011607 */
[----:B------:R-:W-:-:S03]  /*b4c0*/  ULDC UR6, c[0x0][0x758] ;  /* 0x0001d60000067ab9 */ /* 0x000fc60000000800 */
[--C-:B------:R-:W-:Y:S01]  /*b4d0*/  SHF.R.U64 R20, R11, UR8, R6.reuse ;  /* 0x000000080b147c19 */ /* 0x100fe20008001206 */
[----:B------:R-:W1:Y:S01]  /*b4e0*/  F2I.U32.TRUNC.NTZ R21, R21 ;  /* 0x0000001500157305 */ /* 0x000e62000020f000 */
[----:B------:R-:W-:Y:S02]  /*b4f0*/  SHF.R.U32.HI R7, RZ, UR8, R6 ;  /* 0x00000008ff077c19 */ /* 0x000fe40008011606 */
[----:B---3--:R-:W-:Y:S02]  /*b500*/  IADD3 R8, -R8, RZ, RZ ;  /* 0x000000ff08087210 */ /* 0x008fe40007ffe1ff */
[--C-:B------:R-:W-:Y:S02]  /*b510*/  SHF.R.U64 R18, R20, UR6, R7.reuse ;  /* 0x0000000614127c19 */ /* 0x100fe40008001207 */
[----:B------:R-:W-:Y:S01]  /*b520*/  SHF.R.U32.HI R23, RZ, UR6, R7 ;  /* 0x00000006ff177c19 */ /* 0x000fe20008011607 */
[----:B--2---:R-:W-:Y:S02]  /*b530*/  IMAD R17, R22, R8, R17 ;  /* 0x0000000816117224 */ /* 0x004fe400078e0211 */
[----:B------:R-:W-:-:S02]  /*b540*/  IMAD.MOV.U32 R6, RZ, RZ, R18 ;  /* 0x000000ffff067224 */ /* 0x000fc400078e0012 */
[----:B------:R-:W-:Y:S01]  /*b550*/  IMAD.MOV.U32 R7, RZ, RZ, R23 ;  /* 0x000000ffff077224 */ /* 0x000fe200078e0017 */
[----:B------:R-:W-:Y:S06]  /*b560*/  @!P1 BRA `(.L_x_266) ;  /* 0x0000000000289947 */ /* 0x000fec0003800000 */
[----:B------:R-:W-:Y:S02]  /*b570*/  ULDC UR6, c[0x0][0x74c] ;  /* 0x0001d30000067ab9 */ /* 0x000fe40000000800 */
[----:B------:R-:W-:-:S05]  /*b580*/  IADD3 R7, P1, R18, UR6, RZ ;  /* 0x0000000612077c10 */ /* 0x000fca000ff3e0ff */
[----:B------:R-:W-:-:S04]  /*b590*/  IMAD.X R23, RZ, RZ, R23, P1 ;  /* 0x000000ffff177224 */ /* 0x000fc800008e0617 */
[----:B------:R-:W-:-:S04]  /*b5a0*/  IMAD.WIDE.U32 R8, R23, UR10, RZ ;  /* 0x0000000a17087c25 */ /* 0x000fc8000f8e00ff */
[----:B------:R-:W-:-:S04]  /*b5b0*/  IMAD.WIDE.U32 R8, P1, R7, UR11, R8 ;  /* 0x0000000b07087c25 */ /* 0x000fc8000f820008 */
[----:B------:R-:W-:-:S04]  /*b5c0*/  IMAD.WIDE.U32 R6, R7, UR10, RZ ;  /* 0x0000000a07067c25 */ /* 0x000fc8000f8e00ff */
[----:B------:R-:W-:Y:S01]  /*b5d0*/  IMAD.MOV.U32 R6, RZ, RZ, R9 ;  /* 0x000000ffff067224 */ /* 0x000fe200078e0009 */
[----:B------:R-:W-:Y:S01]  /*b5e0*/  IADD3 RZ, P4, R7, R8, RZ ;  /* 0x0000000807ff7210 */ /* 0x000fe20007f9e0ff */
[----:B------:R-:W-:-:S04]  /*b5f0*/  IMAD.X R7, RZ, RZ, RZ, P1 ;  /* 0x000000ffff077224 */ /* 0x000fc800008e06ff */
[----:B------:R-:W-:-:S08]  /*b600*/  IMAD.WIDE.U32.X R6, R23, UR11, R6, P4 ;  /* 0x0000000b17067c25 */ /* 0x000fd0000a0e0406 */
.L_x_266:
[----:B------:R-:W-:Y:S01]  /*b610*/  ULDC UR6, c[0x0][0x748] ;  /* 0x0001d20000067ab9 */ /* 0x000fe20000000800 */
[----:B------:R-:W-:Y:S01]  /*b620*/  LOP3.LUT R20, R20, UR29, RZ, 0xc0, !PT ;  /* 0x0000001d14147c12 */ /* 0x000fe2000f8ec0ff */
[----:B-1----:R-:W-:Y:S01]  /*b630*/  IMAD.MOV R21, RZ, RZ, -R21 ;  /* 0x000000ffff157224 */ /* 0x002fe200078e0a15 */
[----:B------:R-:W-:Y:S01]  /*b640*/  SHF.R.U64 R7, R6, UR6, R7 ;  /* 0x0000000606077c19 */ /* 0x000fe20008001207 */
[----:B------:R-:W-:Y:S01]  /*b650*/  ULDC UR6, c[0x0][0x738] ;  /* 0x0001ce0000067ab9 */ /* 0x000fe20000000800 */
[----:B------:R-:W-:Y:S01]  /*b660*/  LOP3.LUT R11, R11, UR4, RZ, 0xc0, !PT ;  /* 0x000000040b0b7c12 */ /* 0x000fe2000f8ec0ff */
[----:B0-----:R-:W-:Y:S01]  /*b670*/  @P3 IMAD R17, R19, R21, R14 ;  /* 0x0000001513113224 */ /* 0x001fe200078e020e */
[----:B------:R-:W-:Y:S01]  /*b680*/  ULDC UR7, c[0x0][0x710] ;  /* 0x0001c40000077ab9 */ /* 0x000fe20000000800 */
[----:B------:R-:W-:Y:S02]  /*b690*/  IMAD.MOV R9, RZ, RZ, -R7 ;  /* 0x000000ffff097224 */ /* 0x000fe400078e0a07 */
[----:B------:R-:W-:-:S02]  /*b6a0*/  IMAD R20, R7, UR5, R20 ;  /* 0x0000000507147c24 */ /* 0x000fc4000f8e0214 */
[----:B------:R-:W-:Y:S01]  /*b6b0*/  IMAD R18, R9, UR6, R18 ;  /* 0x0000000609127c24 */ /* 0x000fe2000f8e0212 */
[----:B------:R-:W-:Y:S01]  /*b6c0*/  ULDC UR6, c[0x0][0x700] ;  /* 0x0001c00000067ab9 */ /* 0x000fe20000000800 */
[----:B------:R-:W-:Y:S02]  /*b6d0*/  IMAD R17, R20, UR7, R17 ;  /* 0x0000000714117c24 */ /* 0x000fe4000f8e0211 */
[----:B------:R-:W-:Y:S02]  /*b6e0*/  IMAD R18, R18, UR6, R11 ;  /* 0x0000000612127c24 */ /* 0x000fe4000f8e020b */
[----:B------:R-:W-:-:S03]  /*b6f0*/  IMAD.MOV.U32 R6, RZ, RZ, 0x1 ;  /* 0x00000001ff067424 */ /* 0x000fc600078e00ff */
[----:B------:R-:W-:Y:S02]  /*b700*/  SEL R14, R18, R17, !P3 ;  /* 0x00000011120e7207 */ /* 0x000fe40005800000 */
[----:B------:R-:W-:-:S07]  /*b710*/  SEL R7, R17, R18, !P3 ;  /* 0x0000001211077207 */ /* 0x000fce0005800000 */
.L_x_264:
[----:B------:R-:W-:Y:S05]  /*b720*/  BSYNC B1 ;  /* 0x0000000000017941 */ /* 0x000fea0003800000 */
.L_x_263:
[----:B------:R-:W-:-:S13]  /*b730*/  LOP3.LUT P1, RZ, R6, 0xff, RZ, 0xc0, !PT ;  /* 0x000000ff06ff7812 */ /* 0x000fda000782c0ff */
[----:B------:R-:W-:Y:S05]  /*b740*/  @P1 BRA `(.L_x_267) ;  /* 0xfffffff4001c1947 */ /* 0x000fea000383ffff */
[----:B------:R-:W-:Y:S05]  /*b750*/  BSYNC B0 ;  /* 0x0000000000007941 */ /* 0x000fea0003800000 */
.L_x_255:
[----:B------:R-:W-:-:S03]  /*b760*/  UMOV UR6, 0xffffffff ;  /* 0xffffffff00067882 */ /* 0x000fc60000000000 */
[----:B------:R-:W-:Y:S05]  /*b770*/  BRA.DIV UR6, `(.L_x_268) ;  /* 0x00000006064c7947 */ /* 0x000fea000b800000 */
[----:B------:R-:W-:-:S13]  /*b780*/  ELECT P0, URZ, PT ;  /* 0x00000000003f782f */ /* 0x000fda0003800000 */
.L_x_284:
[----:B------:R-:W-:Y:S04]  /*b790*/  BSSY B0, `(.L_x_269) ;  /* 0x000003d000007945 */ /* 0x000fe80003800000 */
[----:B------:R-:W-:Y:S05]  /*b7a0*/  @!P0 BRA `(.L_x_270) ;  /* 0x0000000000ec8947 */ /* 0x000fea0003800000 */
[----:B------:R-:W-:-:S04]  /*b7b0*/  LOP3.LUT R4, R4, 0x2, RZ, 0xfc, !PT ;  /* 0x0000000204047812 */ /* 0x000fc800078efcff */
[----:B------:R-:W-:-:S13]  /*b7c0*/  ISETP.NE.AND P0, PT, R4, 0x3, PT ;  /* 0x000000030400780c */ /* 0x000fda0003f05270 */
[----:B------:R-:W-:Y:S05]  /*b7d0*/  @!P0 BRA `(.L_x_271) ;  /* 0x0000000000048947 */ /* 0x000fea0003800000 */
[----:B------:R-:W-:Y:S01]  /*b7e0*/  BPT.TRAP 0x1 ;  /* 0x000000040000795c */ /* 0x000fe20000300000 */
.L_x_271:
[----:B------:R-:W0:Y:S01]  /*b7f0*/  S2R R3, SR_CgaCtaId ;  /* 0x0000000000037919 */ /* 0x000e220000008800 */
[----:B------:R-:W-:-:S04]  /*b800*/  MOV R0, 0x400 ;  /* 0x0000040000007802 */ /* 0x000fc80000000f00 */
[----:B0-----:R-:W-:Y:S02]  /*b810*/  LEA R0, R3, R0, 0x18 ;  /* 0x0000000003007211 */ /* 0x001fe400078ec0ff */
[----:B------:R-:W-:-:S03]  /*b820*/  SHF.L.U32 R3, R5, 0x1f, RZ ;  /* 0x0000001f05037819 */ /* 0x000fc600000006ff */
[----:B------:R-:W-:-:S04]  /*b830*/  VIADD R0, R0, 0x30 ;  /* 0x0000003000007836 */ /* 0x000fc80000000000 */
[C---:B------:R-:W-:Y:S02]  /*b840*/  IMAD R6, R13.reuse, 0x8, R0 ;  /* 0x000000080d067824 */ /* 0x040fe400078e0200 */
[----:B------:R-:W-:Y:S02]  /*b850*/  VIADD R13, R13, 0x1 ;  /* 0x000000010d0d7836 */ /* 0x000fe40000000000 */
[----:B------:R-:W0:Y:S03]  /*b860*/  SYNCS.PHASECHK.TRANS64.TRYWAIT P0, [R6+URZ], R3 ;  /* 0x00000003060075a7 */ /* 0x000e26000800017f */
[----:B------:R-:W-:-:S04]  /*b870*/  ISETP.NE.AND P1, PT, R13, 0x6, PT ;  /* 0x000000060d00780c */ /* 0x000fc80003f25270 */
[----:B------:R-:W-:Y:S02]  /*b880*/  SEL R2, RZ, 0x1, P1 ;  /* 0x00000001ff027807 */ /* 0x000fe40000800000 */
[----:B------:R-:W-:Y:S02]  /*b890*/  SEL R13, R13, RZ, P1 ;  /* 0x000000ff0d0d7207 */ /* 0x000fe40000800000 */
[----:B------:R-:W-:-:S03]  /*b8a0*/  LOP3.LUT R8, R5, R2, RZ, 0x3c, !PT ;  /* 0x0000000205087212 */ /* 0x000fc600078e3cff */
[----:B------:R-:W-:Y:S01]  /*b8b0*/  IMAD R7, R13, 0x8, R0 ;  /* 0x000000080d077824 */ /* 0x000fe200078e0200 */
[----:B------:R-:W-:Y:S01]  /*b8c0*/  SHF.L.U32 R4, R8, 0x1f, RZ ;  /* 0x0000001f08047819 */ /* 0x000fe200000006ff */
[----:B0-----:R-:W-:Y:S06]  /*b8d0*/  @!P0 BRA `(.L_x_272) ;  /* 0x0000000400188947 */ /* 0x001fec0003800000 */
.L_x_285:
[----:B------:R-:W1:Y:S01]  /*b8e0*/  SYNCS.PHASECHK.TRANS64.TRYWAIT P0, [R7+URZ], R4 ;  /* 0x00000004070075a7 */ /* 0x000e62000800017f */
[----:B------:R-:W-:-:S05]  /*b8f0*/  VIADD R2, R13, 0x1 ;  /* 0x000000010d027836 */ /* 0x000fca0000000000 */
[----:B------:R-:W-:-:S04]  /*b900*/  ISETP.NE.AND P1, PT, R2, 0x6, PT ;  /* 0x000000060200780c */ /* 0x000fc80003f25270 */
[----:B0-----:R-:W-:Y:S02]  /*b910*/  SEL R3, RZ, 0x1, P1 ;  /* 0x00000001ff037807 */ /* 0x001fe40000800000 */
[----:B------:R-:W-:Y:S02]  /*b920*/  SEL R9, R2, RZ, P1 ;  /* 0x000000ff02097207 */ /* 0x000fe40000800000 */
[----:B------:R-:W-:-:S03]  /*b930*/  LOP3.LUT R8, R8, R3, RZ, 0x3c, !PT ;  /* 0x0000000308087212 */ /* 0x000fc600078e3cff */
[----:B------:R-:W-:Y:S01]  /*b940*/  IMAD R6, R9, 0x8, R0 ;  /* 0x0000000809067824 */ /* 0x000fe200078e0200 */
[----:B------:R-:W-:Y:S01]  /*b950*/  SHF.L.U32 R5, R8, 0x1f, RZ ;  /* 0x0000001f08057819 */ /* 0x000fe200000006ff */
[----:B-1----:R-:W-:Y:S06]  /*b960*/  @!P0 BRA `(.L_x_273) ;  /* 0x0000000400088947 */ /* 0x002fec0003800000 */
.L_x_286:
[----:B------:R-:W1:Y:S01]  /*b970*/  SYNCS.PHASECHK.TRANS64.TRYWAIT P0, [R6+URZ], R5 ;  /* 0x00000005060075a7 */ /* 0x000e62000800017f */
[----:B------:R-:W-:-:S05]  /*b980*/  VIADD R2, R9, 0x1 ;  /* 0x0000000109027836 */ /* 0x000fca0000000000 */
[----:B------:R-:W-:-:S04]  /*b990*/  ISETP.NE.AND P1, PT, R2, 0x6, PT ;  /* 0x000000060200780c */ /* 0x000fc80003f25270 */
[----:B------:R-:W-:Y:S02]  /*b9a0*/  SEL R3, RZ, 0x1, P1 ;  /* 0x00000001ff037807 */ /* 0x000fe40000800000 */
[----:B0-----:R-:W-:Y:S02]  /*b9b0*/  SEL R7, R2, RZ, P1 ;  /* 0x000000ff02077207 */ /* 0x001fe40000800000 */
[----:B------:R-:W-:-:S03]  /*b9c0*/  LOP3.LUT R8, R8, R3, RZ, 0x3c, !PT ;  /* 0x0000000308087212 */ /* 0x000fc600078e3cff */
[----:B------:R-:W-:Y:S01]  /*b9d0*/  IMAD R9, R7, 0x8, R0 ;  /* 0x0000000807097824 */ /* 0x000fe200078e0200 */
[----:B------:R-:W-:Y:S01]  /*b9e0*/  SHF.L.U32 R4, R8, 0x1f, RZ ;  /* 0x0000001f08047819 */ /* 0x000fe200000006ff */
[----:B-1----:R-:W-:Y:S06]  /*b9f0*/  @!P0 BRA `(.L_x_274) ;  /* 0x0000000000f88947 */ /* 0x002fec0003800000 */
.L_x_287:
[----:B------:R-:W1:Y:S01]  /*ba00*/  SYNCS.PHASECHK.TRANS64.TRYWAIT P0, [R9+URZ], R4 ;  /* 0x00000004090075a7 */ /* 0x000e62000800017f */
[----:B------:R-:W-:-:S05]  /*ba10*/  VIADD R2, R7, 0x1 ;  /* 0x0000000107027836 */ /* 0x000fca0000000000 */
[----:B------:R-:W-:-:S04]  /*ba20*/  ISETP.NE.AND P1, PT, R2, 0x6, PT ;  /* 0x000000060200780c */ /* 0x000fc80003f25270 */
[----:B------:R-:W-:Y:S02]  /*ba30*/  SEL R3, RZ, 0x1, P1 ;  /* 0x00000001ff037807 */ /* 0x000fe40000800000 */
[----:B------:R-:W-:Y:S02]  /*ba40*/  SEL R7, R2, RZ, P1 ;  /* 0x000000ff02077207 */ /* 0x000fe40000800000 */
[----:B------:R-:W-:-:S03]  /*ba50*/  LOP3.LUT R11, R8, R3, RZ, 0x3c, !PT ;  /* 0x00000003080b7212 */ /* 0x000fc600078e3cff */
[----:B0-----:R-:W-:Y:S01]  /*ba60*/  IMAD R6, R7, 0x8, R0 ;  /* 0x0000000807067824 */ /* 0x001fe200078e0200 */
[----:B------:R-:W-:Y:S01]  /*ba70*/  SHF.L.U32 R5, R11, 0x1f, RZ ;  /* 0x0000001f0b057819 */ /* 0x000fe200000006ff */
[----:B-1----:R-:W-:Y:S06]  /*ba80*/  @!P0 BRA `(.L_x_275) ;  /* 0x0000000000e88947 */ /* 0x002fec0003800000 */
.L_x_288:
[----:B------:R-:W1:Y:S01]  /*ba90*/  SYNCS.PHASECHK.TRANS64.TRYWAIT P0, [R6+URZ], R5 ;  /* 0x00000005060075a7 */ /* 0x000e62000800017f */
[----:B------:R-:W-:-:S05]  /*baa0*/  VIADD R2, R7, 0x1 ;  /* 0x0000000107027836 */ /* 0x000fca0000000000 */
[----:B------:R-:W-:-:S04]  /*bab0*/  ISETP.NE.AND P1, PT, R2, 0x6, PT ;  /* 0x000000060200780c */ /* 0x000fc80003f25270 */
[----:B0-----:R-:W-:Y:S02]  /*bac0*/  SEL R4, RZ, 0x1, P1 ;  /* 0x00000001ff047807 */ /* 0x001fe40000800000 */
[----:B------:R-:W-:Y:S02]  /*bad0*/  SEL R3, R2, RZ, P1 ;  /* 0x000000ff02037207 */ /* 0x000fe40000800000 */
[----:B------:R-:W-:Y:S01]  /*bae0*/  LOP3.LUT R4, R11, R4, RZ, 0x3c, !PT ;  /* 0x000000040b047212 */ /* 0x000fe200078e3cff */
[----:B-1----:R-:W-:Y:S06]  /*baf0*/  @!P0 BRA `(.L_x_276) ;  /* 0x0000000000e08947 */ /* 0x002fec0003800000 */
.L_x_289:
[----:B------:R-:W-:Y:S01]  /*bb00*/  IMAD R3, R3, 0x8, R0 ;  /* 0x0000000803037824 */ /* 0x000fe200078e0200 */
[----:B------:R-:W-:-:S07]  /*bb10*/  SHF.L.U32 R0, R4, 0x1f, RZ ;  /* 0x0000001f04007819 */ /* 0x000fce00000006ff */
.L_x_277:
[----:B-1----:R1:W2:Y:S02]  /*bb20*/  SYNCS.PHASECHK.TRANS64.TRYWAIT P0, [R3+URZ], R0 ;  /* 0x00000000030075a7 */ /* 0x0022a4000800017f */
[----:B--2---:R-:W-:Y:S05]  /*bb30*/  @!P0 NANOSLEEP.SYNCS 0x989680 ;  /* 0x009896800000895d */ /* 0x004fea0003900000 */
[----:B------:R-:W2:Y:S02]  /*bb40*/  @!P0 SYNCS.PHASECHK.TRANS64 P0, [R3+URZ], R0 ;  /* 0x00000000030085a7 */ /* 0x000ea4000800007f */
[----:B--2---:R-:W-:Y:S05]  /*bb50*/  @!P0 BRA `(.L_x_277) ;  /* 0xfffffffc00f08947 */ /* 0x004fea000383ffff */
.L_x_270:
[----:B------:R-:W-:Y:S05]  /*bb60*/  BSYNC B0 ;  /* 0x0000000000007941 */ /* 0x000fea0003800000 */
.L_x_269:
[----:B------:R-:W-:Y:S05]  /*bb70*/  EXIT ;  /* 0x000000000000794d */ /* 0x000fea0003800000 */
.L_x_17:
[----:B-1----:R-:W-:-:S04]  /*bb80*/  IMAD.U32 R12, RZ, RZ, UR8 ;  /* 0x00000008ff0c7e24 */ /* 0x002fc8000f8e00ff */
[----:B------:R1:W4:Y:S03]  /*bb90*/  SYNCS.PHASECHK.TRANS64.TRYWAIT P0, [R12+URZ], R11 ;  /* 0x0000000b0c0075a7 */ /* 0x000326000800017f */
[----:B----4-:R-:W-:Y:S05]  /*bba0*/  @!P0 NANOSLEEP.SYNCS 0x989680 ;  /* 0x009896800000895d */ /* 0x010fea0003900000 */
[----:B------:R-:W4:Y:S02]  /*bbb0*/  @!P0 SYNCS.PHASECHK.TRANS64 P0, [R12+URZ], R11 ;  /* 0x0000000b0c0085a7 */ /* 0x000f24000800007f */
[----:B----4-:R-:W-:Y:S05]  /*bbc0*/  @!P0 BRA `(.L_x_17) ;  /* 0xfffffffc00ec8947 */ /* 0x010fea000383ffff */
[----:B------:R-:W-:Y:S05]  /*bbd0*/  BRA `(.L_x_16) ;  /* 0xffffff5800a87947 */ /* 0x000fea000383ffff */
.L_x_256:
[----:B------:R-:W-:Y:S01]  /*bbe0*/  BSSY B1, `(.L_x_278) ;  /* 0x0000006000017945 */ /* 0x000fe20003800000 */
[----:B------:R-:W-:-:S07]  /*bbf0*/  IMAD.MOV.U32 R6, RZ, RZ, -0x1 ;  /* 0xffffffffff067424 */ /* 0x000fce00078e00ff */
[----:B------:R-:W-:Y:S05]  /*bc00*/  WARPSYNC.COLLECTIVE R6, `(.L_x_279) ;  /* 0x00000000060c7348 */ /* 0x000fea0003c00000 */
[----:B------:R-:W-:Y:S02]  /*bc10*/  ELECT P1, UR62, PT ;  /* 0x00000000003e782f */ /* 0x000fe40003820000 */
[----:B------:R-:W-:Y:S01]  /*bc20*/  MOV R6, UR62 ;  /* 0x0000003e00067c02 */ /* 0x000fe20008000f00 */
[----:B------:R-:W-:Y:S10]  /*bc30*/  ENDCOLLECTIVE ;  /* 0x000000000000791b */ /* 0x000ff40003800000 */
.L_x_279:
[----:B------:R-:W-:Y:S05]  /*bc40*/  BSYNC B1 ;  /* 0x0000000000017941 */ /* 0x000fea0003800000 */
.L_x_278:
[----:B------:R-:W-:Y:S05]  /*bc50*/  BRA `(.L_x_280) ;  /* 0xffffffec00e47947 */ /* 0x000fea000383ffff */
.L_x_259:
[----:B0-----:R0:W1:Y:S02]  /*bc60*/  SYNCS.PHASECHK.TRANS64.TRYWAIT P1, [R14+URZ+0x30], R9 ;  /* 0x000030090e0075a7 */ /* 0x001064000802017f */
[----:B-1----:R-:W-:Y:S05]  /*bc70*/  @!P1 NANOSLEEP.SYNCS 0x989680 ;  /* 0x009896800000995d */ /* 0x002fea0003900000 */
[----:B------:R-:W1:Y:S02]  /*bc80*/  @!P1 SYNCS.PHASECHK.TRANS64 P1, [R14+URZ+0x30], R9 ;  /* 0x000030090e0095a7 */ /* 0x000e64000802007f */
[----:B-1----:R-:W-:Y:S05]  /*bc90*/  @!P1 BRA `(.L_x_259) ;  /* 0xfffffffc00f09947 */ /* 0x002fea000383ffff */
[----:B------:R-:W-:Y:S05]  /*bca0*/  BRA `(.L_x_281) ;  /* 0xfffffff000207947 */ /* 0x000fea000383ffff */
.L_x_268:
[----:B------:R-:W-:Y:S01]  /*bcb0*/  BSSY B0, `(.L_x_282) ;  /* 0x0000006000007945 */ /* 0x000fe20003800000 */
[----:B------:R-:W-:-:S07]  /*bcc0*/  IMAD.MOV.U32 R6, RZ, RZ, -0x1 ;  /* 0xffffffffff067424 */ /* 0x000fce00078e00ff */
[----:B------:R-:W-:Y:S05]  /*bcd0*/  WARPSYNC.COLLECTIVE R6, `(.L_x_283) ;  /* 0x00000000060c7348 */ /* 0x000fea0003c00000 */
[----:B------:R-:W-:Y:S02]  /*bce0*/  ELECT P1, UR62, PT ;  /* 0x00000000003e782f */ /* 0x000fe40003820000 */
[----:B------:R-:W-:Y:S01]  /*bcf0*/  MOV R6, UR62 ;  /* 0x0000003e00067c02 */ /* 0x000fe20008000f00 */
[----:B------:R-:W-:Y:S10]  /*bd00*/  ENDCOLLECTIVE ;  /* 0x000000000000791b */ /* 0x000ff40003800000 */
.L_x_283:
[----:B------:R-:W-:Y:S05]  /*bd10*/  BSYNC B0 ;  /* 0x0000000000007941 */ /* 0x000fea0003800000 */
.L_x_282:
[----:B------:R-:W-:Y:S01]  /*bd20*/  PLOP3.LUT P0, PT, P1, PT, PT, 0x80, 0x0 ;  /* 0x000000000000781c */ /* 0x000fe20000f0f070 */
[----:B------:R-:W-:-:S12]  /*bd30*/  BRA `(.L_x_284) ;  /* 0xfffffff800947947 */ /* 0x000fd8000383ffff */
.L_x_272:
[----:B0-----:R0:W1:Y:S02]  /*bd40*/  SYNCS.PHASECHK.TRANS64.TRYWAIT P0, [R6+URZ], R3 ;  /* 0x00000003060075a7 */ /* 0x001064000800017f */
[----:B-1----:R-:W-:Y:S05]  /*bd50*/  @!P0 NANOSLEEP.SYNCS 0x989680 ;  /* 0x009896800000895d */ /* 0x002fea0003900000 */
[----:B------:R-:W1:Y:S02]  /*bd60*/  @!P0 SYNCS.PHASECHK.TRANS64 P0, [R6+URZ], R3 ;  /* 0x00000003060085a7 */ /* 0x000e64000800007f */
[----:B-1----:R-:W-:Y:S05]  /*bd70*/  @!P0 BRA `(.L_x_272) ;  /* 0xfffffffc00f08947 */ /* 0x002fea000383ffff */
[----:B------:R-:W-:Y:S05]  /*bd80*/  BRA `(.L_x_285) ;  /* 0xfffffff800d47947 */ /* 0x000fea000383ffff */
.L_x_273:
[----:B0-----:R0:W1:Y:S02]  /*bd90*/  SYNCS.PHASECHK.TRANS64.TRYWAIT P0, [R7+URZ], R4 ;  /* 0x00000004070075a7 */ /* 0x001064000800017f */
[----:B-1----:R-:W-:Y:S05]  /*bda0*/  @!P0 NANOSLEEP.SYNCS 0x989680 ;  /* 0x009896800000895d */ /* 0x002fea0003900000 */
[----:B------:R-:W1:Y:S02]  /*bdb0*/  @!P0 SYNCS.PHASECHK.TRANS64 P0, [R7+URZ], R4 ;  /* 0x00000004070085a7 */ /* 0x000e64000800007f */
[----:B-1----:R-:W-:Y:S05]  /*bdc0*/  @!P0 BRA `(.L_x_273) ;  /* 0xfffffffc00f08947 */ /* 0x002fea000383ffff */
[----:B------:R-:W-:Y:S05]  /*bdd0*/  BRA `(.L_x_286) ;  /* 0xfffffff800e47947 */ /* 0x000fea000383ffff */
.L_x_274:
[----:B0-----:R0:W1:Y:S02]  /*bde0*/  SYNCS.PHASECHK.TRANS64.TRYWAIT P0, [R6+URZ], R5 ;  /* 0x00000005060075a7 */ /* 0x001064000800017f */
[----:B-1----:R-:W-:Y:S05]  /*bdf0*/  @!P0 NANOSLEEP.SYNCS 0x989680 ;  /* 0x009896800000895d */ /* 0x002fea0003900000 */
[----:B------:R-:W1:Y:S02]  /*be00*/  @!P0 SYNCS.PHASECHK.TRANS64 P0, [R6+URZ], R5 ;  /* 0x00000005060085a7 */ /* 0x000e64000800007f */
[----:B-1----:R-:W-:Y:S05]  /*be10*/  @!P0 BRA `(.L_x_274) ;  /* 0xfffffffc00f08947 */ /* 0x002fea000383ffff */
[----:B------:R-:W-:Y:S05]  /*be20*/  BRA `(.L_x_287) ;  /* 0xfffffff800f47947 */ /* 0x000fea000383ffff */
.L_x_275:
[----:B0-----:R0:W1:Y:S02]  /*be30*/  SYNCS.PHASECHK.TRANS64.TRYWAIT P0, [R9+URZ], R4 ;  /* 0x00000004090075a7 */ /* 0x001064000800017f */
[----:B-1----:R-:W-:Y:S05]  /*be40*/  @!P0 NANOSLEEP.SYNCS 0x989680 ;  /* 0x009896800000895d */ /* 0x002fea0003900000 */
[----:B------:R-:W1:Y:S02]  /*be50*/  @!P0 SYNCS.PHASECHK.TRANS64 P0, [R9+URZ], R4 ;  /* 0x00000004090085a7 */ /* 0x000e64000800007f */
[----:B-1----:R-:W-:Y:S05]  /*be60*/  @!P0 BRA `(.L_x_275) ;  /* 0xfffffffc00f08947 */ /* 0x002fea000383ffff */
[----:B------:R-:W-:Y:S05]  /*be70*/  BRA `(.L_x_288) ;  /* 0xfffffffc00047947 */ /* 0x000fea000383ffff */
.L_x_276:
[----:B0-----:R0:W1:Y:S02]  /*be80*/  SYNCS.PHASECHK.TRANS64.TRYWAIT P0, [R6+URZ], R5 ;  /* 0x00000005060075a7 */ /* 0x001064000800017f */
[----:B-1----:R-:W-:Y:S05]  /*be90*/  @!P0 NANOSLEEP.SYNCS 0x989680 ;  /* 0x009896800000895d */ /* 0x002fea0003900000 */
[----:B------:R-:W1:Y:S02]  /*bea0*/  @!P0 SYNCS.PHASECHK.TRANS64 P0, [R6+URZ], R5 ;  /* 0x00000005060085a7 */ /* 0x000e64000800007f */
[----:B-1----:R-:W-:Y:S05]  /*beb0*/  @!P0 BRA `(.L_x_276) ;  /* 0xfffffffc00f08947 */ /* 0x002fea000383ffff */
[----:B------:R-:W-:Y:S05]  /*bec0*/  BRA `(.L_x_289) ;  /* 0xfffffffc000c7947 */ /* 0x000fea000383ffff */
.L_x_290:
[----:B------:R-:W-:-:S00]  /*bed0*/  BRA `(.L_x_290) ;  /* 0xfffffffc00fc7947 */ /* 0x000fc0000383ffff */
[----:B------:R-:W-:-:S00]  /*bee0*/  NOP ;  /* 0x0000000000007918 */ /* 0x000fc00000000000 */
        /* <DEDUP_REMOVED lines=9> */
.L_x_291:


//--------------------- .nv.shared._ZN7cutlass13device_kernelINS_4gemm6kernel13GemmUniversalIN4cute5tupleIJiiiiEEENS1_10collective13CollectiveMmaINS1_40MainloopSm90TmaGmmaWarpSpecializedSparseILi6ENS5_IJNS4_1CILi1EEESB_SB_EEENS1_35KernelTmaWarpSpecializedCooperativeEEENS5_IJNSA_ILi256EEENSA_ILi128EEESG_EEEaNS5_IJNS4_6LayoutINS5_IJiNS5_IJNSA_ILi2EEEiEEEiEEENS5_IJlNS5_IJSB_SJ_EEElEEEEENSI_INS5_IJNS5_IJNSA_ILi64EEEiEEENS5_IJSG_iEEEiEEENS5_IJNS5_IJSG_NSA_ILi8192EEEEEENS5_IJSB_lEEElEEEEEEEEaNS5_IJlSB_lEEENS4_8TiledMMAINS4_8MMA_AtomIJNS4_4SM904GMMA6SPARSE28GMMA_64x128x64_S32S8S8_SS_TNILNS13_9SparseSelE0EEEEEENSI_INS5_IJSJ_SB_SB_EEENS5_IJSB_NSA_ILi0EEES1A_EEEEENS5_IJNS4_10UnderscoreES1D_S1D_EEEEENS4_13SM90_TMA_LOADENS4_14ComposedLayoutINS4_7SwizzleILi2ELi4ELi3EEENS4_25smem_sparse_ptr_flag_bitsILi2ELi8EEENSI_INS5_IJNS5_IJSB_NSA_ILi8EEEEEENS5_IJSJ_SP_EEEEEENS5_IJNS5_IJS1A_SG_EEESM_EEEEEEEvNS4_8identityES1G_NS1H_INS1I_ILi3ELi4ELi3EEENS4_18smem_ptr_flag_bitsILi8EEENSI_INS5_IJS1M_SG_EEENS5_IJSG_SB_EEEEEEEvS1U_EENS_8epilogue10collective6detail29Sm90TmaWarpSpecializedAdapterINS24_15DefaultEpilogueIiNS5_IJSB_llEEES28_NS23_6thread17LinearCombinationIiLi1EiiLNS29_9ScaleType4KindE0ELNS_15FloatRoundStyleE2EiEENS1_15EpilogueDefaultEEEEEvvEEEEvNT_6ParamsE --------------------------
	.section	.nv.shared._ZN7cutlass13device_kernelINS_4gemm6kernel13GemmUniversalIN4cute5tupleIJiiiiEEENS1_10collective13CollectiveMmaINS1_40MainloopSm90TmaGmmaWarpSpecializedSparseILi6ENS5_IJNS4_1CILi1EEESB_SB_EEENS1_35KernelTmaWarpSpecializedCooperativeEEENS5_IJNSA_ILi256EEENSA_ILi128EEESG_EEEaNS5_IJNS4_6LayoutINS5_IJiNS5_IJNSA_ILi2EEEiEEEiEEENS5_IJlNS5_IJSB_SJ_EEElEEEEENSI_INS5_IJNS5_IJNSA_ILi64EEEiEEENS5_IJSG_iEEEiEEENS5_IJNS5_IJSG_NSA_ILi8192EEEEEENS5_IJSB_lEEElEEEEEEEEaNS5_IJlSB_lEEENS4_8TiledMMAINS4_8MMA_AtomIJNS4_4SM904GMMA6SPARSE28GMMA_64x128x64_S32S8S8_SS_TNILNS13_9SparseSelE0EEEEEENSI_INS5_IJSJ_SB_SB_EEENS5_IJSB_NSA_ILi0EEES1A_EEEEENS5_IJNS4_10UnderscoreES1D_S1D_EEEEENS4_13SM90_TMA_LOADENS4_14ComposedLayoutINS4_7SwizzleILi2ELi4ELi3EEENS4_25smem_sparse_ptr_flag_bitsILi2ELi8EEENSI_INS5_IJNS5_IJSB_NSA_ILi8EEEEEENS5_IJSJ_SP_EEEEEENS5_IJNS5_IJS1A_SG_EEESM_EEEEEEEvNS4_8identityES1G_NS1H_INS1I_ILi3ELi4ELi3EEENS4_18smem_ptr_flag_bitsILi8EEENSI_INS5_IJS1M_SG_EEENS5_IJSG_SB_EEEEEEEvS1U_EENS_8epilogue10collective6detail29Sm90TmaWarpSpecializedAdapterINS24_15DefaultEpilogueIiNS5_IJSB_llEEES28_NS23_6thread17LinearCombinationIiLi1EiiLNS29_9ScaleType4KindE0ELNS_15FloatRoundStyleE2EiEENS1_15EpilogueDefaultEEEEEvvEEEEvNT_6ParamsE,"aw",@nobits
	.sectionflags	@""
	.align	16
	.zero		1024


//--------------------- .nv.shared.reserved.0     --------------------------
	.section	.nv.shared.reserved.0,"aw",@nobits
	.weak		__nv_reservedSMEM_offset_0_alias
	.size		__nv_reservedSMEM_offset_0_alias, 0, 0
	.other		__nv_reservedSMEM_offset_0_alias,@"STO_CUDA_RESERVED_SHARED STV_DEFAULT"
__nv_reservedSMEM_offset_0_alias:
	.zero		0


//--------------------- .nv.global                --------------------------
	.section	.nv.global,"aw",@nobits
.nv.global:
	.type		_ZN39_INTERNAL_268134bc_4_k_cu_fc9194f9_37164cute1_E,@object
	.size		_ZN39_INTERNAL_268134bc_4_k_cu_fc9194f9_37164cute1_E,(_ZN39_INTERNAL_268134bc_4_k_cu_fc9194f9_37164cuda3std3__45__cpo6cbeginE - _ZN39_INTERNAL_268134bc_4_k_cu_fc9194f9_37164cute1_E)
_ZN39_INTERNAL_268134bc_4_k_cu_fc9194f9_37164cute1_E:
	.zero		1
	.type		_ZN39_INTERNAL_268134bc_4_k_cu_fc9194f9_37164cuda3std3__45__cpo6cbeginE,@object
	.size		_ZN39_INTERNAL_268134bc_4_k_cu_fc9194f9_37164cuda3std3__45__cpo6cbeginE,(_ZN39_INTERNAL_268134bc_4_k_cu_fc9194f9_37164cuda3std3__48in_placeE - _ZN39_INTERNAL_268134bc_4_k_cu_fc9194f9_37164cuda3std3__45__cpo6cbeginE)
_ZN39_INTERNAL_268134bc_4_k_cu_fc9194f9_37164cuda3std3__45__cpo6cbeginE:
	.zero		1
	.type		_ZN39_INTERNAL_268134bc_4_k_cu_fc9194f9_37164cuda3std3__48in_placeE,@object
	.size		_ZN39_INTERNAL_268134bc_4_k_cu_fc9194f9_37164cuda3std3__48in_placeE,(_ZN39_INTERNAL_268134bc_4_k_cu_fc9194f9_37164cuda3std6ranges3__45__cpo9iter_moveE - _ZN39_INTERNAL_268134bc_4_k_cu_fc9194f9_37164cuda3std3__48in_placeE)
_ZN39_INTERNAL_268134bc_4_k_cu_fc9194f9_37164cuda3std3__48in_placeE:
	.zero		1
	.type		_ZN39_INTERNAL_268134bc_4_k_cu_fc9194f9_37164cuda3std6ranges3__45__cpo9iter_moveE,@object
	.size		_ZN39_INTERNAL_268134bc_4_k_cu_fc9194f9_37164cuda3std6ranges3__45__cpo9iter_moveE,(_ZN39_INTERNAL_268134bc_4_k_cu_fc9194f9_37164cuda3std3__45__cpo5beginE - _ZN39_INTERNAL_268134bc_4_k_cu_fc9194f9_37164cuda3std6ranges3__45__cpo9iter_moveE)
_ZN39_INTERNAL_268134bc_4_k_cu_fc9194f9_37164cuda3std6ranges3__45__cpo9iter_moveE:
	.zero		1
	.type		_ZN39_INTERNAL_268134bc_4_k_cu_fc9194f9_37164cuda3std3__45__cpo5beginE,@object
	.size		_ZN39_INTERNAL_268134bc_4_k_cu_fc9194f9_37164cuda3std3__45__cpo5beginE,(_ZN39_INTERNAL_268134bc_4_k_cu_fc9194f9_37164cuda3std3__441_GLOBAL__N__268134bc_4_k_cu_fc9194f9_37166ignoreE - _ZN39_INTERNAL_268134bc_4_k_cu_fc9194f9_37164cuda3std3__45__cpo5beginE)
_ZN39_INTERNAL_268134bc_4_k_cu_fc9194f9_37164cuda3std3__45__cpo5beginE:
	.zero		1
	.type		_ZN39_INTERNAL_268134bc_4_k_cu_fc9194f9_37164cuda3std3__441_GLOBAL__N__268134bc_4_k_cu_fc9194f9_37166ignoreE,@object
	.size		_ZN39_INTERNAL_268134bc_4_k_cu_fc9194f9_37164cuda3std3__441_GLOBAL__N__268134bc_4_k_cu_fc9194f9_37166ignoreE,(_ZN39_INTERNAL_268134bc_4_k_cu_fc9194f9_37164cute7productE - _ZN39_INTERNAL_268134bc_4_k_cu_fc9194f9_37164cuda3std3__441_GLOBAL__N__268134bc_4_k_cu_fc9194f9_37166ignoreE)
_ZN39_INTERNAL_268134bc_4_k_cu_fc9194f9_37164cuda3std3__441_GLOBAL__N__268134bc_4_k_cu_fc9194f9_37166ignoreE:
	.zero		1
	.type		_ZN39_INTERNAL_268134bc_4_k_cu_fc9194f9_37164cute7productE,@object
	.size		_ZN39_INTERNAL_268134bc_4_k_cu_fc9194f9_37164cute7productE,(_ZN39_INTERNAL_268134bc_4_k_cu_fc9194f9_37164cuda3std3__45__cpo3endE - _ZN39_INTERNAL_268134bc_4_k_cu_fc9194f9_37164cute7productE)
_ZN39_INTERNAL_268134bc_4_k_cu_fc9194f9_37164cute7productE:
	.zero		1
	.type		_ZN39_INTERNAL_268134bc_4_k_cu_fc9194f9_37164cuda3std3__45__cpo3endE,@object
	.size		_ZN39_INTERNAL_268134bc_4_k_cu_fc9194f9_37164cuda3std3__45__cpo3endE,(_ZN39_INTERNAL_268134bc_4_k_cu_fc9194f9_37164cuda3std3__419piecewise_constructE - _ZN39_INTERNAL_268134bc_4_k_cu_fc9194f9_37164cuda3std3__45__cpo3endE)
_ZN39_INTERNAL_268134bc_4_k_cu_fc9194f9_37164cuda3std3__45__cpo3endE:
	.zero		1
	.type		_ZN39_INTERNAL_268134bc_4_k_cu_fc9194f9_37164cuda3std3__419piecewise_constructE,@object
	.size		_ZN39_INTERNAL_268134bc_4_k_cu_fc9194f9_37164cuda3std3__419piecewise_constructE,(_ZN39_INTERNAL_268134bc_4_k_cu_fc9194f9_37164cuda3std3__45__cpo4cendE - _ZN39_INTERNAL_268134bc_4_k_cu_fc9194f9_37164cuda3std3__419piecewise_constructE)
_ZN39_INTERNAL_268134bc_4_k_cu_fc9194f9_37164cuda3std3__419piecewise_constructE:
	.zero		1
	.type		_ZN39_INTERNAL_268134bc_4_k_cu_fc9194f9_37164cuda3std3__45__cpo4cendE,@object
	.size		_ZN39_INTERNAL_268134bc_4_k_cu_fc9194f9_37164cuda3std3__45__cpo4cendE,(_ZN39_INTERNAL_268134bc_4_k_cu_fc9194f9_37164cuda3std6ranges3__45__cpo4swapE - _ZN39_INTERNAL_268134bc_4_k_cu_fc9194f9_37164cuda3std3__45__cpo4cendE)
_ZN39_INTERNAL_268134bc_4_k_cu_fc9194f9_37164cuda3std3__45__cpo4cendE:
	.zero		1
	.type		_ZN39_INTERNAL_268134bc_4_k_cu_fc9194f9_37164cuda3std6ranges3__45__cpo4swapE,@object
	.size		_ZN39_INTERNAL_268134bc_4_k_cu_fc9194f9_37164cuda3std6ranges3__45__cpo4swapE,(.L_7 - _ZN39_INTERNAL_268134bc_4_k_cu_fc9194f9_37164cuda3std6ranges3__45__cpo4swapE)
_ZN39_INTERNAL_268134bc_4_k_cu_fc9194f9_37164cuda3std6ranges3__45__cpo4swapE:
	.zero		1
.L_7:


//--------------------- .nv.constant0._ZN7cutlass13device_kernelINS_4gemm6kernel13GemmUniversalIN4cute5tupleIJiiiiEEENS1_10collective13CollectiveMmaINS1_40MainloopSm90TmaGmmaWarpSpecializedSparseILi6ENS5_IJNS4_1CILi1EEESB_SB_EEENS1_35KernelTmaWarpSpecializedCooperativeEEENS5_IJNSA_ILi256EEENSA_ILi128EEESG_EEEaNS5_IJNS4_6LayoutINS5_IJiNS5_IJNSA_ILi2EEEiEEEiEEENS5_IJlNS5_IJSB_SJ_EEElEEEEENSI_INS5_IJNS5_IJNSA_ILi64EEEiEEENS5_IJSG_iEEEiEEENS5_IJNS5_IJSG_NSA_ILi8192EEEEEENS5_IJSB_lEEElEEEEEEEEaNS5_IJlSB_lEEENS4_8TiledMMAINS4_8MMA_AtomIJNS4_4SM904GMMA6SPARSE28GMMA_64x128x64_S32S8S8_SS_TNILNS13_9SparseSelE0EEEEEENSI_INS5_IJSJ_SB_SB_EEENS5_IJSB_NSA_ILi0EEES1A_EEEEENS5_IJNS4_10UnderscoreES1D_S1D_EEEEENS4_13SM90_TMA_LOADENS4_14ComposedLayoutINS4_7SwizzleILi2ELi4ELi3EEENS4_25smem_sparse_ptr_flag_bitsILi2ELi8EEENSI_INS5_IJNS5_IJSB_NSA_ILi8EEEEEENS5_IJSJ_SP_EEEEEENS5_IJNS5_IJS1A_SG_EEESM_EEEEEEEvNS4_8identityES1G_NS1H_INS1I_ILi3ELi4ELi3EEENS4_18smem_ptr_flag_bitsILi8EEENSI_INS5_IJS1M_SG_EEENS5_IJSG_SB_EEEEEEEvS1U_EENS_8epilogue10collective6detail29Sm90TmaWarpSpecializedAdapterINS24_15DefaultEpilogueIiNS5_IJSB_llEEES28_NS23_6thread17LinearCombinationIiLi1EiiLNS29_9ScaleType4KindE0ELNS_15FloatRoundStyleE2EiEENS1_15EpilogueDefaultEEEEEvvEEEEvNT_6ParamsE --------------------------
	.section	.nv.constant0._ZN7cutlass13device_kernelINS_4gemm6kernel13GemmUniversalIN4cute5tupleIJiiiiEEENS1_10collective13CollectiveMmaINS1_40MainloopSm90TmaGmmaWarpSpecializedSparseILi6ENS5_IJNS4_1CILi1EEESB_SB_EEENS1_35KernelTmaWarpSpecializedCooperativeEEENS5_IJNSA_ILi256EEENSA_ILi128EEESG_EEEaNS5_IJNS4_6LayoutINS5_IJiNS5_IJNSA_ILi2EEEiEEEiEEENS5_IJlNS5_IJSB_SJ_EEElEEEEENSI_INS5_IJNS5_IJNSA_ILi64EEEiEEENS5_IJSG_iEEEiEEENS5_IJNS5_IJSG_NSA_ILi8192EEEEEENS5_IJSB_lEEElEEEEEEEEaNS5_IJlSB_lEEENS4_8TiledMMAINS4_8MMA_AtomIJNS4_4SM904GMMA6SPARSE28GMMA_64x128x64_S32S8S8_SS_TNILNS13_9SparseSelE0EEEEEENSI_INS5_IJSJ_SB_SB_EEENS5_IJSB_NSA_ILi0EEES1A_EEEEENS5_IJNS4_10UnderscoreES1D_S1D_EEEEENS4_13SM90_TMA_LOADENS4_14ComposedLayoutINS4_7SwizzleILi2ELi4ELi3EEENS4_25smem_sparse_ptr_flag_bitsILi2ELi8EEENSI_INS5_IJNS5_IJSB_NSA_ILi8EEEEEENS5_IJSJ_SP_EEEEEENS5_IJNS5_IJS1A_SG_EEESM_EEEEEEEvNS4_8identityES1G_NS1H_INS1I_ILi3ELi4ELi3EEENS4_18smem_ptr_flag_bitsILi8EEENSI_INS5_IJS1M_SG_EEENS5_IJSG_SB_EEEEEEEvS1U_EENS_8epilogue10collective6detail29Sm90TmaWarpSpecializedAdapterINS24_15DefaultEpilogueIiNS5_IJSB_llEEES28_NS23_6thread17LinearCombinationIiLi1EiiLNS29_9ScaleType4KindE0ELNS_15FloatRoundStyleE2EiEENS1_15EpilogueDefaultEEEEEvvEEEEvNT_6ParamsE,"a",@progbits
	.sectionflags	@""
	.align	4
.nv.constant0._ZN7cutlass13device_kernelINS_4gemm6kernel13GemmUniversalIN4cute5tupleIJiiiiEEENS1_10collective13CollectiveMmaINS1_40MainloopSm90TmaGmmaWarpSpecializedSparseILi6ENS5_IJNS4_1CILi1EEESB_SB_EEENS1_35KernelTmaWarpSpecializedCooperativeEEENS5_IJNSA_ILi256EEENSA_ILi128EEESG_EEEaNS5_IJNS4_6LayoutINS5_IJiNS5_IJNSA_ILi2EEEiEEEiEEENS5_IJlNS5_IJSB_SJ_EEElEEEEENSI_INS5_IJNS5_IJNSA_ILi64EEEiEEENS5_IJSG_iEEEiEEENS5_IJNS5_IJSG_NSA_ILi8192EEEEEENS5_IJSB_lEEElEEEEEEEEaNS5_IJlSB_lEEENS4_8TiledMMAINS4_8MMA_AtomIJNS4_4SM904GMMA6SPARSE28GMMA_64x128x64_S32S8S8_SS_TNILNS13_9SparseSelE0EEEEEENSI_INS5_IJSJ_SB_SB_EEENS5_IJSB_NSA_ILi0EEES1A_EEEEENS5_IJNS4_10UnderscoreES1D_S1D_EEEEENS4_13SM90_TMA_LOADENS4_14ComposedLayoutINS4_7SwizzleILi2ELi4ELi3EEENS4_25smem_sparse_ptr_flag_bitsILi2ELi8EEENSI_INS5_IJNS5_IJSB_NSA_ILi8EEEEEENS5_IJSJ_SP_EEEEEENS5_IJNS5_IJS1A_SG_EEESM_EEEEEEEvNS4_8identityES1G_NS1H_INS1I_ILi3ELi4ELi3EEENS4_18smem_ptr_flag_bitsILi8EEENSI_INS5_IJS1M_SG_EEENS5_IJSG_SB_EEEEEEEvS1U_EENS_8epilogue10collective6detail29Sm90TmaWarpSpecializedAdapterINS24_15DefaultEpilogueIiNS5_IJSB_llEEES28_NS23_6thread17LinearCombinationIiLi1EiiLNS29_9ScaleType4KindE0ELNS_15FloatRoundStyleE2EiEENS1_15EpilogueDefaultEEEEEvvEEEEvNT_6ParamsE:
	.zero		1920


//--------------------- SYMBOLS --------------------------

	.type		.nv.reservedSmem.offset0,@object
	.size		.nv.reservedSmem.offset0,0x4
